//
// Generated by NVIDIA NVVM Compiler
//
// Compiler Build ID: CL-36424714
// Cuda compilation tools, release 13.0, V13.0.88
// Based on NVVM 20.0.0
//

.version 9.0
.target sm_100
.address_size 64

	// .globl	cuda_rgc_update_live

.visible .entry cuda_rgc_update_live(
	.param .u32 cuda_rgc_update_live_param_0,
	.param .u64 .ptr .align 1 cuda_rgc_update_live_param_1,
	.param .u64 .ptr .align 1 cuda_rgc_update_live_param_2,
	.param .u64 .ptr .align 1 cuda_rgc_update_live_param_3,
	.param .u64 .ptr .align 1 cuda_rgc_update_live_param_4,
	.param .f32 cuda_rgc_update_live_param_5,
	.param .u64 .ptr .align 1 cuda_rgc_update_live_param_6,
	.param .u64 .ptr .align 1 cuda_rgc_update_live_param_7,
	.param .u64 .ptr .align 1 cuda_rgc_update_live_param_8,
	.param .u64 .ptr .align 1 cuda_rgc_update_live_param_9,
	.param .u64 .ptr .align 1 cuda_rgc_update_live_param_10,
	.param .u64 .ptr .align 1 cuda_rgc_update_live_param_11,
	.param .u64 .ptr .align 1 cuda_rgc_update_live_param_12,
	.param .u64 .ptr .align 1 cuda_rgc_update_live_param_13,
	.param .u64 .ptr .align 1 cuda_rgc_update_live_param_14,
	.param .u64 .ptr .align 1 cuda_rgc_update_live_param_15,
	.param .u64 .ptr .align 1 cuda_rgc_update_live_param_16,
	.param .u32 cuda_rgc_update_live_param_17,
	.param .u32 cuda_rgc_update_live_param_18,
	.param .u32 cuda_rgc_update_live_param_19,
	.param .f32 cuda_rgc_update_live_param_20,
	.param .u64 .ptr .align 1 cuda_rgc_update_live_param_21,
	.param .u32 cuda_rgc_update_live_param_22,
	.param .u64 .ptr .align 1 cuda_rgc_update_live_param_23,
	.param .u64 .ptr .align 1 cuda_rgc_update_live_param_24,
	.param .u64 .ptr .align 1 cuda_rgc_update_live_param_25,
	.param .u64 .ptr .align 1 cuda_rgc_update_live_param_26,
	.param .u32 cuda_rgc_update_live_param_27
)
{
	.reg .pred 	%p<60>;
	.reg .b16 	%rs<37>;
	.reg .b32 	%r<151>;
	.reg .b32 	%f<27>;
	.reg .b64 	%rd<175>;

	ld.param.u32 	%r87, [cuda_rgc_update_live_param_0];
	ld.param.u64 	%rd43, [cuda_rgc_update_live_param_1];
	ld.param.u64 	%rd44, [cuda_rgc_update_live_param_2];
	ld.param.u64 	%rd45, [cuda_rgc_update_live_param_3];
	ld.param.u64 	%rd46, [cuda_rgc_update_live_param_4];
	ld.param.u64 	%rd47, [cuda_rgc_update_live_param_7];
	ld.param.u64 	%rd48, [cuda_rgc_update_live_param_8];
	ld.param.u64 	%rd49, [cuda_rgc_update_live_param_9];
	ld.param.u64 	%rd50, [cuda_rgc_update_live_param_10];
	ld.param.u64 	%rd35, [cuda_rgc_update_live_param_11];
	ld.param.u64 	%rd51, [cuda_rgc_update_live_param_13];
	ld.param.u64 	%rd52, [cuda_rgc_update_live_param_15];
	ld.param.u64 	%rd38, [cuda_rgc_update_live_param_16];
	ld.param.u32 	%r82, [cuda_rgc_update_live_param_17];
	ld.param.u32 	%r83, [cuda_rgc_update_live_param_18];
	ld.param.u32 	%r84, [cuda_rgc_update_live_param_19];
	ld.param.f32 	%f2, [cuda_rgc_update_live_param_20];
	ld.param.u64 	%rd53, [cuda_rgc_update_live_param_21];
	ld.param.u32 	%r85, [cuda_rgc_update_live_param_22];
	ld.param.u64 	%rd39, [cuda_rgc_update_live_param_23];
	ld.param.u64 	%rd41, [cuda_rgc_update_live_param_25];
	ld.param.u32 	%r86, [cuda_rgc_update_live_param_27];
	cvta.to.global.u64 	%rd1, %rd45;
	cvta.to.global.u64 	%rd2, %rd44;
	cvta.to.global.u64 	%rd3, %rd50;
	cvta.to.global.u64 	%rd4, %rd51;
	cvta.to.global.u64 	%rd5, %rd46;
	cvta.to.global.u64 	%rd6, %rd48;
	cvta.to.global.u64 	%rd7, %rd52;
	cvta.to.global.u64 	%rd8, %rd53;
	cvta.to.global.u64 	%rd9, %rd49;
	cvta.to.global.u64 	%rd10, %rd43;
	cvta.to.global.u64 	%rd11, %rd47;
	mov.u32 	%r88, %tid.x;
	mov.u32 	%r89, %ctaid.x;
	mov.u32 	%r90, %ntid.x;
	mad.lo.s32 	%r1, %r89, %r90, %r88;
	setp.ge.s32 	%p1, %r1, %r87;
	@%p1 bra 	$L__BB0_73;
	ld.param.u64 	%rd171, [cuda_rgc_update_live_param_12];
	cvta.to.global.u64 	%rd54, %rd171;
	cvt.s64.s32 	%rd55, %r1;
	add.s64 	%rd12, %rd54, %rd55;
	ld.global.u8 	%rs1, [%rd12];
	setp.eq.s16 	%p2, %rs1, 1;
	@%p2 bra 	$L__BB0_52;
	setp.ne.s16 	%p3, %rs1, 2;
	@%p3 bra 	$L__BB0_73;
	mul.wide.s32 	%rd87, %r1, 4;
	add.s64 	%rd13, %rd8, %rd87;
	ld.global.u32 	%r2, [%rd13];
	setp.gt.u32 	%p16, %r2, %r85;
	@%p16 bra 	$L__BB0_5;
	ld.param.u64 	%rd174, [cuda_rgc_update_live_param_26];
	mul.wide.s32 	%rd88, %r1, 4;
	add.s64 	%rd89, %rd11, %rd88;
	ld.global.u32 	%r99, [%rd89];
	add.s32 	%r100, %r99, %r83;
	mul.wide.u32 	%rd90, %r100, 4;
	add.s64 	%rd91, %rd10, %rd90;
	ld.global.f32 	%f1, [%rd91];
	cvta.to.global.u64 	%rd92, %rd174;
	add.s64 	%rd93, %rd92, %rd88;
	ld.global.f32 	%f15, [%rd93];
	setp.ltu.f32 	%p17, %f1, %f15;
	@%p17 bra 	$L__BB0_30;
$L__BB0_5:
	mul.wide.s32 	%rd119, %r1, 4;
	add.s64 	%rd120, %rd9, %rd119;
	ld.global.u32 	%r3, [%rd120+4];
	ld.global.u32 	%r4, [%rd120];
	setp.ge.s32 	%p30, %r4, %r3;
	@%p30 bra 	$L__BB0_12;
	sub.s32 	%r106, %r3, %r4;
	and.b32  	%r5, %r106, 3;
	setp.eq.s32 	%p31, %r5, 0;
	mov.u32 	%r130, %r4;
	@%p31 bra 	$L__BB0_9;
	neg.s32 	%r128, %r5;
	mov.u32 	%r130, %r4;
$L__BB0_8:
	.pragma "nounroll";
	mul.wide.s32 	%rd121, %r130, 4;
	add.s64 	%rd122, %rd6, %rd121;
	ld.global.u32 	%r107, [%rd122];
	cvt.s64.s32 	%rd123, %r107;
	mul.wide.s32 	%rd124, %r107, 4;
	add.s64 	%rd125, %rd5, %rd124;
	mov.b32 	%r108, -1082130432;
	st.global.u32 	[%rd125], %r108;
	add.s64 	%rd126, %rd1, %rd124;
	st.global.f32 	[%rd126], %f2;
	add.s64 	%rd127, %rd4, %rd123;
	mov.b16 	%rs14, 0;
	st.global.u8 	[%rd127], %rs14;
	add.s32 	%r130, %r130, 1;
	add.s32 	%r128, %r128, 1;
	setp.ne.s32 	%p32, %r128, 0;
	@%p32 bra 	$L__BB0_8;
$L__BB0_9:
	sub.s32 	%r109, %r4, %r3;
	setp.gt.u32 	%p33, %r109, -4;
	@%p33 bra 	$L__BB0_12;
	sub.s32 	%r131, %r130, %r3;
	add.s64 	%rd14, %rd6, 8;
$L__BB0_11:
	mul.wide.s32 	%rd128, %r130, 4;
	add.s64 	%rd129, %rd14, %rd128;
	ld.global.u32 	%r110, [%rd129+-8];
	cvt.s64.s32 	%rd130, %r110;
	mul.wide.s32 	%rd131, %r110, 4;
	add.s64 	%rd132, %rd5, %rd131;
	mov.b32 	%r111, -1082130432;
	st.global.u32 	[%rd132], %r111;
	add.s64 	%rd133, %rd1, %rd131;
	st.global.f32 	[%rd133], %f2;
	add.s64 	%rd134, %rd4, %rd130;
	mov.b16 	%rs15, 0;
	st.global.u8 	[%rd134], %rs15;
	ld.global.u32 	%r112, [%rd129+-4];
	cvt.s64.s32 	%rd135, %r112;
	mul.wide.s32 	%rd136, %r112, 4;
	add.s64 	%rd137, %rd5, %rd136;
	st.global.u32 	[%rd137], %r111;
	add.s64 	%rd138, %rd1, %rd136;
	st.global.f32 	[%rd138], %f2;
	add.s64 	%rd139, %rd4, %rd135;
	st.global.u8 	[%rd139], %rs15;
	ld.global.u32 	%r113, [%rd129];
	cvt.s64.s32 	%rd140, %r113;
	mul.wide.s32 	%rd141, %r113, 4;
	add.s64 	%rd142, %rd5, %rd141;
	st.global.u32 	[%rd142], %r111;
	add.s64 	%rd143, %rd1, %rd141;
	st.global.f32 	[%rd143], %f2;
	add.s64 	%rd144, %rd4, %rd140;
	st.global.u8 	[%rd144], %rs15;
	ld.global.u32 	%r114, [%rd129+4];
	cvt.s64.s32 	%rd145, %r114;
	mul.wide.s32 	%rd146, %r114, 4;
	add.s64 	%rd147, %rd5, %rd146;
	st.global.u32 	[%rd147], %r111;
	add.s64 	%rd148, %rd1, %rd146;
	st.global.f32 	[%rd148], %f2;
	add.s64 	%rd149, %rd4, %rd145;
	st.global.u8 	[%rd149], %rs15;
	add.s32 	%r130, %r130, 4;
	add.s32 	%r131, %r131, 4;
	setp.ne.s32 	%p34, %r131, 0;
	@%p34 bra 	$L__BB0_11;
$L__BB0_12:
	cvta.to.global.u64 	%rd150, %rd35;
	add.s64 	%rd152, %rd150, %rd119;
	ld.global.u32 	%r17, [%rd152+4];
	ld.global.u32 	%r137, [%rd152];
	setp.ge.s32 	%p35, %r137, %r17;
	@%p35 bra 	$L__BB0_29;
	sub.s32 	%r19, %r17, %r137;
	and.b32  	%r20, %r19, 3;
	sub.s32 	%r116, %r137, %r17;
	setp.gt.u32 	%p36, %r116, -4;
	mov.b32 	%r139, 0;
	@%p36 bra 	$L__BB0_24;
	and.b32  	%r139, %r19, -4;
	neg.s32 	%r134, %r139;
	add.s64 	%rd15, %rd3, 8;
	mov.b32 	%r133, 1;
$L__BB0_15:
	mul.wide.s32 	%rd153, %r137, 4;
	add.s64 	%rd16, %rd15, %rd153;
	ld.global.u32 	%r26, [%rd16+-8];
	setp.eq.s32 	%p37, %r26, 0;
	@%p37 bra 	$L__BB0_17;
	cvt.u64.u32 	%rd154, %r26;
	add.s64 	%rd155, %rd2, %rd154;
	ld.global.u8 	%rs16, [%rd155];
	add.s32 	%r118, %r133, -1;
	rem.s32 	%r119, %r118, %r84;
	setp.lt.u32 	%p38, %r119, 4;
	setp.eq.s16 	%p39, %rs16, 2;
	setp.eq.s16 	%p40, %rs16, 9;
	selp.b16 	%rs17, 3, 4, %p40;
	selp.b16 	%rs18, 3, %rs17, %p39;
	selp.b16 	%rs19, %rs18, 8, %p38;
	st.global.u8 	[%rd155], %rs19;
$L__BB0_17:
	ld.global.u32 	%r27, [%rd16+-4];
	setp.eq.s32 	%p41, %r27, 0;
	@%p41 bra 	$L__BB0_19;
	cvt.u64.u32 	%rd156, %r27;
	add.s64 	%rd157, %rd2, %rd156;
	ld.global.u8 	%rs20, [%rd157];
	rem.s32 	%r120, %r133, %r84;
	setp.lt.u32 	%p42, %r120, 4;
	setp.eq.s16 	%p43, %rs20, 2;
	setp.eq.s16 	%p44, %rs20, 9;
	selp.b16 	%rs21, 3, 4, %p44;
	selp.b16 	%rs22, 3, %rs21, %p43;
	selp.b16 	%rs23, %rs22, 8, %p42;
	st.global.u8 	[%rd157], %rs23;
$L__BB0_19:
	ld.global.u32 	%r28, [%rd16];
	setp.eq.s32 	%p45, %r28, 0;
	@%p45 bra 	$L__BB0_21;
	add.s32 	%r121, %r133, 1;
	cvt.u64.u32 	%rd158, %r28;
	add.s64 	%rd159, %rd2, %rd158;
	ld.global.u8 	%rs24, [%rd159];
	rem.s32 	%r122, %r121, %r84;
	setp.lt.u32 	%p46, %r122, 4;
	setp.eq.s16 	%p47, %rs24, 2;
	setp.eq.s16 	%p48, %rs24, 9;
	selp.b16 	%rs25, 3, 4, %p48;
	selp.b16 	%rs26, 3, %rs25, %p47;
	selp.b16 	%rs27, %rs26, 8, %p46;
	st.global.u8 	[%rd159], %rs27;
$L__BB0_21:
	ld.global.u32 	%r29, [%rd16+4];
	setp.eq.s32 	%p49, %r29, 0;
	@%p49 bra 	$L__BB0_23;
	add.s32 	%r123, %r133, 2;
	cvt.u64.u32 	%rd160, %r29;
	add.s64 	%rd161, %rd2, %rd160;
	ld.global.u8 	%rs28, [%rd161];
	rem.s32 	%r124, %r123, %r84;
	setp.lt.u32 	%p50, %r124, 4;
	setp.eq.s16 	%p51, %rs28, 2;
	setp.eq.s16 	%p52, %rs28, 9;
	selp.b16 	%rs29, 3, 4, %p52;
	selp.b16 	%rs30, 3, %rs29, %p51;
	selp.b16 	%rs31, %rs30, 8, %p50;
	st.global.u8 	[%rd161], %rs31;
$L__BB0_23:
	add.s32 	%r137, %r137, 4;
	add.s32 	%r134, %r134, 4;
	add.s32 	%r133, %r133, 4;
	setp.ne.s32 	%p53, %r134, 0;
	@%p53 bra 	$L__BB0_15;
$L__BB0_24:
	setp.eq.s32 	%p54, %r20, 0;
	@%p54 bra 	$L__BB0_29;
	neg.s32 	%r138, %r20;
$L__BB0_26:
	.pragma "nounroll";
	mul.wide.s32 	%rd162, %r137, 4;
	add.s64 	%rd163, %rd3, %rd162;
	ld.global.u32 	%r39, [%rd163];
	setp.eq.s32 	%p55, %r39, 0;
	@%p55 bra 	$L__BB0_28;
	cvt.u64.u32 	%rd164, %r39;
	add.s64 	%rd165, %rd2, %rd164;
	ld.global.u8 	%rs32, [%rd165];
	rem.s32 	%r125, %r139, %r84;
	setp.lt.u32 	%p56, %r125, 4;
	setp.eq.s16 	%p57, %rs32, 2;
	setp.eq.s16 	%p58, %rs32, 9;
	selp.b16 	%rs33, 3, 4, %p58;
	selp.b16 	%rs34, 3, %rs33, %p57;
	selp.b16 	%rs35, %rs34, 8, %p56;
	st.global.u8 	[%rd165], %rs35;
$L__BB0_28:
	add.s32 	%r137, %r137, 1;
	add.s32 	%r139, %r139, 1;
	add.s32 	%r138, %r138, 1;
	setp.ne.s32 	%p59, %r138, 0;
	@%p59 bra 	$L__BB0_26;
$L__BB0_29:
	ld.param.u64 	%rd172, [cuda_rgc_update_live_param_14];
	mov.b16 	%rs36, 0;
	st.global.u8 	[%rd12], %rs36;
	cvta.to.global.u64 	%rd166, %rd38;
	add.s64 	%rd168, %rd166, %rd119;
	st.global.u32 	[%rd168], %r82;
	cvta.to.global.u64 	%rd169, %rd172;
	atom.global.add.u32 	%r126, [%rd169], -1;
	atom.global.add.u32 	%r127, [%rd7], -1;
	bra.uni 	$L__BB0_73;
$L__BB0_30:
	cvta.to.global.u64 	%rd94, %rd41;
	add.s64 	%rd96, %rd94, %rd88;
	ld.global.f32 	%f16, [%rd96];
	setp.gtu.f32 	%p18, %f1, %f16;
	@%p18 bra 	$L__BB0_51;
	setp.eq.s32 	%p19, %r86, 0;
	@%p19 bra 	$L__BB0_33;
	mov.b32 	%r101, 0;
	st.global.u32 	[%rd13], %r101;
$L__BB0_33:
	add.s64 	%rd98, %rd9, %rd88;
	ld.global.u32 	%r43, [%rd98+4];
	ld.global.u32 	%r44, [%rd98];
	setp.ge.s32 	%p20, %r44, %r43;
	@%p20 bra 	$L__BB0_50;
	cvta.to.global.u64 	%rd99, %rd39;
	add.s64 	%rd17, %rd99, %rd88;
	sub.s32 	%r102, %r43, %r44;
	and.b32  	%r45, %r102, 3;
	setp.eq.s32 	%p21, %r45, 0;
	mov.u32 	%r143, %r44;
	@%p21 bra 	$L__BB0_39;
	neg.s32 	%r141, %r45;
	mov.u32 	%r143, %r44;
$L__BB0_36:
	.pragma "nounroll";
	mul.wide.s32 	%rd101, %r143, 4;
	add.s64 	%rd102, %rd6, %rd101;
	ld.global.u32 	%r49, [%rd102];
	mul.wide.s32 	%rd103, %r49, 4;
	add.s64 	%rd18, %rd5, %rd103;
	ld.global.f32 	%f17, [%rd18];
	setp.ltu.f32 	%p22, %f17, 0f00000000;
	@%p22 bra 	$L__BB0_38;
	ld.global.f32 	%f18, [%rd17];
	st.global.f32 	[%rd18], %f18;
$L__BB0_38:
	cvt.s64.s32 	%rd104, %r49;
	add.s64 	%rd105, %rd4, %rd104;
	mov.b16 	%rs8, 1;
	st.global.u8 	[%rd105], %rs8;
	add.s32 	%r143, %r143, 1;
	add.s32 	%r141, %r141, 1;
	setp.ne.s32 	%p23, %r141, 0;
	@%p23 bra 	$L__BB0_36;
$L__BB0_39:
	sub.s32 	%r103, %r44, %r43;
	setp.gt.u32 	%p24, %r103, -4;
	@%p24 bra 	$L__BB0_50;
	sub.s32 	%r144, %r143, %r43;
	add.s64 	%rd19, %rd6, 8;
$L__BB0_41:
	mul.wide.s32 	%rd106, %r143, 4;
	add.s64 	%rd20, %rd19, %rd106;
	ld.global.u32 	%r56, [%rd20+-8];
	mul.wide.s32 	%rd107, %r56, 4;
	add.s64 	%rd21, %rd5, %rd107;
	ld.global.f32 	%f19, [%rd21];
	setp.ltu.f32 	%p25, %f19, 0f00000000;
	@%p25 bra 	$L__BB0_43;
	ld.global.f32 	%f20, [%rd17];
	st.global.f32 	[%rd21], %f20;
$L__BB0_43:
	cvt.s64.s32 	%rd108, %r56;
	add.s64 	%rd109, %rd4, %rd108;
	mov.b16 	%rs9, 1;
	st.global.u8 	[%rd109], %rs9;
	ld.global.u32 	%r57, [%rd20+-4];
	mul.wide.s32 	%rd110, %r57, 4;
	add.s64 	%rd22, %rd5, %rd110;
	ld.global.f32 	%f21, [%rd22];
	setp.ltu.f32 	%p26, %f21, 0f00000000;
	@%p26 bra 	$L__BB0_45;
	ld.global.f32 	%f22, [%rd17];
	st.global.f32 	[%rd22], %f22;
$L__BB0_45:
	cvt.s64.s32 	%rd111, %r57;
	add.s64 	%rd112, %rd4, %rd111;
	mov.b16 	%rs10, 1;
	st.global.u8 	[%rd112], %rs10;
	ld.global.u32 	%r58, [%rd20];
	mul.wide.s32 	%rd113, %r58, 4;
	add.s64 	%rd23, %rd5, %rd113;
	ld.global.f32 	%f23, [%rd23];
	setp.ltu.f32 	%p27, %f23, 0f00000000;
	@%p27 bra 	$L__BB0_47;
	ld.global.f32 	%f24, [%rd17];
	st.global.f32 	[%rd23], %f24;
$L__BB0_47:
	cvt.s64.s32 	%rd114, %r58;
	add.s64 	%rd115, %rd4, %rd114;
	mov.b16 	%rs11, 1;
	st.global.u8 	[%rd115], %rs11;
	ld.global.u32 	%r59, [%rd20+4];
	mul.wide.s32 	%rd116, %r59, 4;
	add.s64 	%rd24, %rd5, %rd116;
	ld.global.f32 	%f25, [%rd24];
	setp.ltu.f32 	%p28, %f25, 0f00000000;
	@%p28 bra 	$L__BB0_49;
	ld.global.f32 	%f26, [%rd17];
	st.global.f32 	[%rd24], %f26;
$L__BB0_49:
	cvt.s64.s32 	%rd117, %r59;
	add.s64 	%rd118, %rd4, %rd117;
	mov.b16 	%rs12, 1;
	st.global.u8 	[%rd118], %rs12;
	add.s32 	%r143, %r143, 4;
	add.s32 	%r144, %r144, 4;
	setp.ne.s32 	%p29, %r144, 0;
	@%p29 bra 	$L__BB0_41;
$L__BB0_50:
	mov.b16 	%rs13, 1;
	st.global.u8 	[%rd12], %rs13;
	atom.global.add.u32 	%r104, [%rd7], -1;
	bra.uni 	$L__BB0_73;
$L__BB0_51:
	add.s32 	%r105, %r2, 1;
	st.global.u32 	[%rd13], %r105;
	bra.uni 	$L__BB0_73;
$L__BB0_52:
	ld.param.u64 	%rd170, [cuda_rgc_update_live_param_6];
	mul.wide.s32 	%rd56, %r1, 4;
	add.s64 	%rd57, %rd11, %rd56;
	ld.global.u32 	%r91, [%rd57];
	add.s32 	%r92, %r91, %r83;
	mul.wide.u32 	%rd58, %r92, 4;
	add.s64 	%rd59, %rd10, %rd58;
	ld.global.f32 	%f3, [%rd59];
	cvta.to.global.u64 	%rd60, %rd170;
	add.s64 	%rd61, %rd60, %rd56;
	ld.global.f32 	%f4, [%rd61];
	setp.ltu.f32 	%p4, %f3, %f4;
	@%p4 bra 	$L__BB0_71;
	add.s64 	%rd63, %rd9, %rd56;
	ld.global.u32 	%r62, [%rd63+4];
	ld.global.u32 	%r63, [%rd63];
	setp.ge.s32 	%p5, %r63, %r62;
	@%p5 bra 	$L__BB0_70;
	ld.param.u64 	%rd173, [cuda_rgc_update_live_param_24];
	cvta.to.global.u64 	%rd64, %rd173;
	add.s64 	%rd25, %rd64, %rd56;
	sub.s32 	%r93, %r62, %r63;
	and.b32  	%r64, %r93, 3;
	setp.eq.s32 	%p6, %r64, 0;
	mov.u32 	%r148, %r63;
	@%p6 bra 	$L__BB0_59;
	neg.s32 	%r146, %r64;
	mov.u32 	%r148, %r63;
$L__BB0_56:
	.pragma "nounroll";
	mul.wide.s32 	%rd66, %r148, 4;
	add.s64 	%rd67, %rd6, %rd66;
	ld.global.u32 	%r68, [%rd67];
	mul.wide.s32 	%rd68, %r68, 4;
	add.s64 	%rd26, %rd5, %rd68;
	ld.global.f32 	%f5, [%rd26];
	setp.ltu.f32 	%p7, %f5, 0f00000000;
	@%p7 bra 	$L__BB0_58;
	ld.global.f32 	%f6, [%rd25];
	st.global.f32 	[%rd26], %f6;
$L__BB0_58:
	cvt.s64.s32 	%rd69, %r68;
	add.s64 	%rd70, %rd4, %rd69;
	mov.b16 	%rs2, 2;
	st.global.u8 	[%rd70], %rs2;
	add.s32 	%r148, %r148, 1;
	add.s32 	%r146, %r146, 1;
	setp.ne.s32 	%p8, %r146, 0;
	@%p8 bra 	$L__BB0_56;
$L__BB0_59:
	sub.s32 	%r94, %r63, %r62;
	setp.gt.u32 	%p9, %r94, -4;
	@%p9 bra 	$L__BB0_70;
	sub.s32 	%r149, %r148, %r62;
	add.s64 	%rd27, %rd6, 8;
$L__BB0_61:
	mul.wide.s32 	%rd71, %r148, 4;
	add.s64 	%rd28, %rd27, %rd71;
	ld.global.u32 	%r75, [%rd28+-8];
	mul.wide.s32 	%rd72, %r75, 4;
	add.s64 	%rd29, %rd5, %rd72;
	ld.global.f32 	%f7, [%rd29];
	setp.ltu.f32 	%p10, %f7, 0f00000000;
	@%p10 bra 	$L__BB0_63;
	ld.global.f32 	%f8, [%rd25];
	st.global.f32 	[%rd29], %f8;
$L__BB0_63:
	cvt.s64.s32 	%rd73, %r75;
	add.s64 	%rd74, %rd4, %rd73;
	mov.b16 	%rs3, 2;
	st.global.u8 	[%rd74], %rs3;
	ld.global.u32 	%r76, [%rd28+-4];
	mul.wide.s32 	%rd75, %r76, 4;
	add.s64 	%rd30, %rd5, %rd75;
	ld.global.f32 	%f9, [%rd30];
	setp.ltu.f32 	%p11, %f9, 0f00000000;
	@%p11 bra 	$L__BB0_65;
	ld.global.f32 	%f10, [%rd25];
	st.global.f32 	[%rd30], %f10;
$L__BB0_65:
	cvt.s64.s32 	%rd76, %r76;
	add.s64 	%rd77, %rd4, %rd76;
	mov.b16 	%rs4, 2;
	st.global.u8 	[%rd77], %rs4;
	ld.global.u32 	%r77, [%rd28];
	mul.wide.s32 	%rd78, %r77, 4;
	add.s64 	%rd31, %rd5, %rd78;
	ld.global.f32 	%f11, [%rd31];
	setp.ltu.f32 	%p12, %f11, 0f00000000;
	@%p12 bra 	$L__BB0_67;
	ld.global.f32 	%f12, [%rd25];
	st.global.f32 	[%rd31], %f12;
$L__BB0_67:
	cvt.s64.s32 	%rd79, %r77;
	add.s64 	%rd80, %rd4, %rd79;
	mov.b16 	%rs5, 2;
	st.global.u8 	[%rd80], %rs5;
	ld.global.u32 	%r78, [%rd28+4];
	mul.wide.s32 	%rd81, %r78, 4;
	add.s64 	%rd32, %rd5, %rd81;
	ld.global.f32 	%f13, [%rd32];
	setp.ltu.f32 	%p13, %f13, 0f00000000;
	@%p13 bra 	$L__BB0_69;
	ld.global.f32 	%f14, [%rd25];
	st.global.f32 	[%rd32], %f14;
$L__BB0_69:
	cvt.s64.s32 	%rd82, %r78;
	add.s64 	%rd83, %rd4, %rd82;
	mov.b16 	%rs6, 2;
	st.global.u8 	[%rd83], %rs6;
	add.s32 	%r148, %r148, 4;
	add.s32 	%r149, %r149, 4;
	setp.ne.s32 	%p14, %r149, 0;
	@%p14 bra 	$L__BB0_61;
$L__BB0_70:
	mov.b16 	%rs7, 2;
	st.global.u8 	[%rd12], %rs7;
	add.s64 	%rd85, %rd8, %rd56;
	ld.global.u32 	%r95, [%rd85];
	add.s32 	%r96, %r95, 1;
	st.global.u32 	[%rd85], %r96;
	atom.global.add.u32 	%r97, [%rd7], 1;
	bra.uni 	$L__BB0_73;
$L__BB0_71:
	add.s64 	%rd33, %rd8, %rd56;
	ld.global.u32 	%r81, [%rd33];
	setp.eq.s32 	%p15, %r81, 0;
	@%p15 bra 	$L__BB0_73;
	add.s32 	%r98, %r81, -1;
	st.global.u32 	[%rd33], %r98;
$L__BB0_73:
	ret;

}


// ===== COMPILED SASS (sm_100) =====

	.target	sm_100

	.elftype	@"ET_EXEC"


//--------------------- .note.nv.tkinfo           --------------------------
	.section	.note.nv.tkinfo,"",@"SHT_NOTE"
	.sectionflags	@"SHF_NOTE_NV_TKINFO"
	.tkinfo
        /*0018*/ 	.word	0x00000002
        /*0030*/ 	.string	""
        /*0030*/ 	.string	"ptxas"
        /*0030*/ 	.string	"Cuda compilation tools, release 13.0, V13.0.88"
        /*0030*/ 	.string	"Build cuda_13.0.r13.0/compiler.36424714_0"
        /*0030*/ 	.string	"-arch sm_100 -m 64 "



//--------------------- .note.nv.cuinfo           --------------------------
	.section	.note.nv.cuinfo,"",@"SHT_NOTE"
	.sectionflags	@"SHF_NOTE_NV_CUINFO"
        /*0018*/ 	.short	0x0002
        /*001a*/ 	.short	0x0064
        /*001c*/ 	.short	0x0082
	.zero		2


//--------------------- .nv.info                  --------------------------
	.section	.nv.info,"",@"SHT_CUDA_INFO"
	.align	4


	//----- nvinfo : EIATTR_REGCOUNT
	.align		4
        /*0000*/ 	.byte	0x04, 0x2f
        /*0002*/ 	.short	(.L_1 - .L_0)
	.align		4
.L_0:
        /*0004*/ 	.word	index@(cuda_rgc_update_live)
        /*0008*/ 	.word	0x00000020


	//----- nvinfo : EIATTR_FRAME_SIZE
	.align		4
.L_1:
        /*000c*/ 	.byte	0x04, 0x11
        /*000e*/ 	.short	(.L_3 - .L_2)
	.align		4
.L_2:
        /*0010*/ 	.word	index@(cuda_rgc_update_live)
        /*0014*/ 	.word	0x00000000


	//----- nvinfo : EIATTR_MIN_STACK_SIZE
	.align		4
.L_3:
        /*0018*/ 	.byte	0x04, 0x12
        /*001a*/ 	.short	(.L_5 - .L_4)
	.align		4
.L_4:
        /*001c*/ 	.word	index@(cuda_rgc_update_live)
        /*0020*/ 	.word	0x00000000
.L_5:


//--------------------- .nv.compat                --------------------------
	.section	.nv.compat,"",@"SHT_CUDA_COMPAT_INFO"
	.align	4
        /*0000*/ 	.byte	0x02, 0x09, 0x00, 0x00, 0x02, 0x02, 0x01, 0x00, 0x02, 0x05, 0x05, 0x00, 0x03, 0x07, 0x01, 0x01
        /*0010*/ 	.byte	0x02, 0x03, 0x00, 0x00, 0x02, 0x06, 0x01, 0x00, 0x04, 0x0b, 0x08, 0x00, 0x09, 0x00, 0x00, 0x00
        /*0020*/ 	.byte	0x00, 0x00, 0x00, 0x00


//--------------------- .nv.info.cuda_rgc_update_live --------------------------
	.section	.nv.info.cuda_rgc_update_live,"",@"SHT_CUDA_INFO"
	.sectionflags	@""
	.align	4


	//----- nvinfo : EIATTR_CUDA_API_VERSION
	.align		4
        /*0000*/ 	.byte	0x04, 0x37
        /*0002*/ 	.short	(.L_7 - .L_6)
.L_6:
        /*0004*/ 	.word	0x00000082


	//----- nvinfo : EIATTR_KPARAM_INFO
	.align		4
.L_7:
        /*0008*/ 	.byte	0x04, 0x17
        /*000a*/ 	.short	(.L_9 - .L_8)
.L_8:
        /*000c*/ 	.word	0x00000000
        /*0010*/ 	.short	0x001b
        /*0012*/ 	.short	0x00c8
        /*0014*/ 	.byte	0x00, 0xf0, 0x11, 0x00


	//----- nvinfo : EIATTR_KPARAM_INFO
	.align		4
.L_9:
        /*0018*/ 	.byte	0x04, 0x17
        /*001a*/ 	.short	(.L_11 - .L_10)
.L_10:
        /*001c*/ 	.word	0x00000000
        /*0020*/ 	.short	0x001a
        /*0022*/ 	.short	0x00c0
        /*0024*/ 	.byte	0x00, 0xf5, 0x21, 0x00


	//----- nvinfo : EIATTR_KPARAM_INFO
	.align		4
.L_11:
        /*0028*/ 	.byte	0x04, 0x17
        /*002a*/ 	.short	(.L_13 - .L_12)
.L_12:
        /*002c*/ 	.word	0x00000000
        /*0030*/ 	.short	0x0019
        /*0032*/ 	.short	0x00b8
        /*0034*/ 	.byte	0x00, 0xf5, 0x21, 0x00


	//----- nvinfo : EIATTR_KPARAM_INFO
	.align		4
.L_13:
        /*0038*/ 	.byte	0x04, 0x17
        /*003a*/ 	.short	(.L_15 - .L_14)
.L_14:
        /*003c*/ 	.word	0x00000000
        /*0040*/ 	.short	0x0018
        /*0042*/ 	.short	0x00b0
        /*0044*/ 	.byte	0x00, 0xf5, 0x21, 0x00


	//----- nvinfo : EIATTR_KPARAM_INFO
	.align		4
.L_15:
        /*0048*/ 	.byte	0x04, 0x17
        /*004a*/ 	.short	(.L_17 - .L_16)
.L_16:
        /*004c*/ 	.word	0x00000000
        /*0050*/ 	.short	0x0017
        /*0052*/ 	.short	0x00a8
        /*0054*/ 	.byte	0x00, 0xf5, 0x21, 0x00


	//----- nvinfo : EIATTR_KPARAM_INFO
	.align		4
.L_17:
        /*0058*/ 	.byte	0x04, 0x17
        /*005a*/ 	.short	(.L_19 - .L_18)
.L_18:
        /*005c*/ 	.word	0x00000000
        /*0060*/ 	.short	0x0016
        /*0062*/ 	.short	0x00a0
        /*0064*/ 	.byte	0x00, 0xf0, 0x11, 0x00


	//----- nvinfo : EIATTR_KPARAM_INFO
	.align		4
.L_19:
        /*0068*/ 	.byte	0x04, 0x17
        /*006a*/ 	.short	(.L_21 - .L_20)
.L_20:
        /*006c*/ 	.word	0x00000000
        /*0070*/ 	.short	0x0015
        /*0072*/ 	.short	0x0098
        /*0074*/ 	.byte	0x00, 0xf5, 0x21, 0x00


	//----- nvinfo : EIATTR_KPARAM_INFO
	.align		4
.L_21:
        /*0078*/ 	.byte	0x04, 0x17
        /*007a*/ 	.short	(.L_23 - .L_22)
.L_22:
        /*007c*/ 	.word	0x00000000
        /*0080*/ 	.short	0x0014
        /*0082*/ 	.short	0x0094
        /*0084*/ 	.byte	0x00, 0xf0, 0x11, 0x00


	//----- nvinfo : EIATTR_KPARAM_INFO
	.align		4
.L_23:
        /*0088*/ 	.byte	0x04, 0x17
        /*008a*/ 	.short	(.L_25 - .L_24)
.L_24:
        /*008c*/ 	.word	0x00000000
        /*0090*/ 	.short	0x0013
        /*0092*/ 	.short	0x0090
        /*0094*/ 	.byte	0x00, 0xf0, 0x11, 0x00


	//----- nvinfo : EIATTR_KPARAM_INFO
	.align		4
.L_25:
        /*0098*/ 	.byte	0x04, 0x17
        /*009a*/ 	.short	(.L_27 - .L_26)
.L_26:
        /*009c*/ 	.word	0x00000000
        /*00a0*/ 	.short	0x0012
        /*00a2*/ 	.short	0x008c
        /*00a4*/ 	.byte	0x00, 0xf0, 0x11, 0x00


	//----- nvinfo : EIATTR_KPARAM_INFO
	.align		4
.L_27:
        /*00a8*/ 	.byte	0x04, 0x17
        /*00aa*/ 	.short	(.L_29 - .L_28)
.L_28:
        /*00ac*/ 	.word	0x00000000
        /*00b0*/ 	.short	0x0011
        /*00b2*/ 	.short	0x0088
        /*00b4*/ 	.byte	0x00, 0xf0, 0x11, 0x00


	//----- nvinfo : EIATTR_KPARAM_INFO
	.align		4
.L_29:
        /*00b8*/ 	.byte	0x04, 0x17
        /*00ba*/ 	.short	(.L_31 - .L_30)
.L_30:
        /*00bc*/ 	.word	0x00000000
        /*00c0*/ 	.short	0x0010
        /*00c2*/ 	.short	0x0080
        /*00c4*/ 	.byte	0x00, 0xf5, 0x21, 0x00


	//----- nvinfo : EIATTR_KPARAM_INFO
	.align		4
.L_31:
        /*00c8*/ 	.byte	0x04, 0x17
        /*00ca*/ 	.short	(.L_33 - .L_32)
.L_32:
        /*00cc*/ 	.word	0x00000000
        /*00d0*/ 	.short	0x000f
        /*00d2*/ 	.short	0x0078
        /*00d4*/ 	.byte	0x00, 0xf5, 0x21, 0x00


	//----- nvinfo : EIATTR_KPARAM_INFO
	.align		4
.L_33:
        /*00d8*/ 	.byte	0x04, 0x17
        /*00da*/ 	.short	(.L_35 - .L_34)
.L_34:
        /*00dc*/ 	.word	0x00000000
        /*00e0*/ 	.short	0x000e
        /*00e2*/ 	.short	0x0070
        /*00e4*/ 	.byte	0x00, 0xf5, 0x21, 0x00


	//----- nvinfo : EIATTR_KPARAM_INFO
	.align		4
.L_35:
        /*00e8*/ 	.byte	0x04, 0x17
        /*00ea*/ 	.short	(.L_37 - .L_36)
.L_36:
        /*00ec*/ 	.word	0x00000000
        /*00f0*/ 	.short	0x000d
        /*00f2*/ 	.short	0x0068
        /*00f4*/ 	.byte	0x00, 0xf5, 0x21, 0x00


	//----- nvinfo : EIATTR_KPARAM_INFO
	.align		4
.L_37:
        /*00f8*/ 	.byte	0x04, 0x17
        /*00fa*/ 	.short	(.L_39 - .L_38)
.L_38:
        /*00fc*/ 	.word	0x00000000
        /*0100*/ 	.short	0x000c
        /*0102*/ 	.short	0x0060
        /*0104*/ 	.byte	0x00, 0xf5, 0x21, 0x00


	//----- nvinfo : EIATTR_KPARAM_INFO
	.align		4
.L_39:
        /*0108*/ 	.byte	0x04, 0x17
        /*010a*/ 	.short	(.L_41 - .L_40)
.L_40:
        /*010c*/ 	.word	0x00000000
        /*0110*/ 	.short	0x000b
        /*0112*/ 	.short	0x0058
        /*0114*/ 	.byte	0x00, 0xf5, 0x21, 0x00


	//----- nvinfo : EIATTR_KPARAM_INFO
	.align		4
.L_41:
        /*0118*/ 	.byte	0x04, 0x17
        /*011a*/ 	.short	(.L_43 - .L_42)
.L_42:
        /*011c*/ 	.word	0x00000000
        /*0120*/ 	.short	0x000a
        /*0122*/ 	.short	0x0050
        /*0124*/ 	.byte	0x00, 0xf5, 0x21, 0x00


	//----- nvinfo : EIATTR_KPARAM_INFO
	.align		4
.L_43:
        /*0128*/ 	.byte	0x04, 0x17
        /*012a*/ 	.short	(.L_45 - .L_44)
.L_44:
        /*012c*/ 	.word	0x00000000
        /*0130*/ 	.short	0x0009
        /*0132*/ 	.short	0x0048
        /*0134*/ 	.byte	0x00, 0xf5, 0x21, 0x00


	//----- nvinfo : EIATTR_KPARAM_INFO
	.align		4
.L_45:
        /*0138*/ 	.byte	0x04, 0x17
        /*013a*/ 	.short	(.L_47 - .L_46)
.L_46:
        /*013c*/ 	.word	0x00000000
        /*0140*/ 	.short	0x0008
        /*0142*/ 	.short	0x0040
        /*0144*/ 	.byte	0x00, 0xf5, 0x21, 0x00


	//----- nvinfo : EIATTR_KPARAM_INFO
	.align		4
.L_47:
        /*0148*/ 	.byte	0x04, 0x17
        /*014a*/ 	.short	(.L_49 - .L_48)
.L_48:
        /*014c*/ 	.word	0x00000000
        /*0150*/ 	.short	0x0007
        /*0152*/ 	.short	0x0038
        /*0154*/ 	.byte	0x00, 0xf5, 0x21, 0x00


	//----- nvinfo : EIATTR_KPARAM_INFO
	.align		4
.L_49:
        /*0158*/ 	.byte	0x04, 0x17
        /*015a*/ 	.short	(.L_51 - .L_50)
.L_50:
        /*015c*/ 	.word	0x00000000
        /*0160*/ 	.short	0x0006
        /*0162*/ 	.short	0x0030
        /*0164*/ 	.byte	0x00, 0xf5, 0x21, 0x00


	//----- nvinfo : EIATTR_KPARAM_INFO
	.align		4
.L_51:
        /*0168*/ 	.byte	0x04, 0x17
        /*016a*/ 	.short	(.L_53 - .L_52)
.L_52:
        /*016c*/ 	.word	0x00000000
        /*0170*/ 	.short	0x0005
        /*0172*/ 	.short	0x0028
        /*0174*/ 	.byte	0x00, 0xf0, 0x11, 0x00


	//----- nvinfo : EIATTR_KPARAM_INFO
	.align		4
.L_53:
        /*0178*/ 	.byte	0x04, 0x17
        /*017a*/ 	.short	(.L_55 - .L_54)
.L_54:
        /*017c*/ 	.word	0x00000000
        /*0180*/ 	.short	0x0004
        /*0182*/ 	.short	0x0020
        /*0184*/ 	.byte	0x00, 0xf5, 0x21, 0x00


	//----- nvinfo : EIATTR_KPARAM_INFO
	.align		4
.L_55:
        /*0188*/ 	.byte	0x04, 0x17
        /*018a*/ 	.short	(.L_57 - .L_56)
.L_56:
        /*018c*/ 	.word	0x00000000
        /*0190*/ 	.short	0x0003
        /*0192*/ 	.short	0x0018
        /*0194*/ 	.byte	0x00, 0xf5, 0x21, 0x00


	//----- nvinfo : EIATTR_KPARAM_INFO
	.align		4
.L_57:
        /*0198*/ 	.byte	0x04, 0x17
        /*019a*/ 	.short	(.L_59 - .L_58)
.L_58:
        /*019c*/ 	.word	0x00000000
        /*01a0*/ 	.short	0x0002
        /*01a2*/ 	.short	0x0010
        /*01a4*/ 	.byte	0x00, 0xf5, 0x21, 0x00


	//----- nvinfo : EIATTR_KPARAM_INFO
	.align		4
.L_59:
        /*01a8*/ 	.byte	0x04, 0x17
        /*01aa*/ 	.short	(.L_61 - .L_60)
.L_60:
        /*01ac*/ 	.word	0x00000000
        /*01b0*/ 	.short	0x0001
        /*01b2*/ 	.short	0x0008
        /*01b4*/ 	.byte	0x00, 0xf5, 0x21, 0x00


	//----- nvinfo : EIATTR_KPARAM_INFO
	.align		4
.L_61:
        /*01b8*/ 	.byte	0x04, 0x17
        /*01ba*/ 	.short	(.L_63 - .L_62)
.L_62:
        /*01bc*/ 	.word	0x00000000
        /*01c0*/ 	.short	0x0000
        /*01c2*/ 	.short	0x0000
        /*01c4*/ 	.byte	0x00, 0xf0, 0x11, 0x00


	//----- nvinfo : EIATTR_SPARSE_MMA_MASK
	.align		4
.L_63:
        /*01c8*/ 	.byte	0x03, 0x50
        /*01ca*/ 	.short	0x0000


	//----- nvinfo : EIATTR_MAXREG_COUNT
	.align		4
        /*01cc*/ 	.byte	0x03, 0x1b
        /*01ce*/ 	.short	0x00ff


	//----- nvinfo : EIATTR_MERCURY_ISA_VERSION
	.align		4
        /*01d0*/ 	.byte	0x03, 0x5f
        /*01d2*/ 	.short	0x0101


	//----- nvinfo : EIATTR_INT_WARP_WIDE_INSTR_OFFSETS
	.align		4
        /*01d4*/ 	.byte	0x04, 0x31
        /*01d6*/ 	.short	(.L_65 - .L_64)


	//   ....[0]....
.L_64:
        /*01d8*/ 	.word	0x00001690


	//   ....[1]....
        /*01dc*/ 	.word	0x00001d80


	//   ....[2]....
        /*01e0*/ 	.word	0x000024c0


	//----- nvinfo : EIATTR_VRC_CTA_INIT_COUNT
	.align		4
.L_65:
        /*01e4*/ 	.byte	0x02, 0x4a
	.zero		1
	.zero		1


	//----- nvinfo : EIATTR_EXIT_INSTR_OFFSETS
	.align		4
        /*01e8*/ 	.byte	0x04, 0x1c
        /*01ea*/ 	.short	(.L_67 - .L_66)


	//   ....[0]....
.L_66:
        /*01ec*/ 	.word	0x00000070


	//   ....[1]....
        /*01f0*/ 	.word	0x00000110


	//   ....[2]....
        /*01f4*/ 	.word	0x00001760


	//   ....[3]....
        /*01f8*/ 	.word	0x00001e00


	//   ....[4]....
        /*01fc*/ 	.word	0x00001e30


	//   ....[5]....
        /*0200*/ 	.word	0x00002540


	//   ....[6]....
        /*0204*/ 	.word	0x00002590


	//   ....[7]....
        /*0208*/ 	.word	0x000025c0


	//----- nvinfo : EIATTR_CRS_STACK_SIZE
	.align		4
.L_67:
        /*020c*/ 	.byte	0x04, 0x1e
        /*020e*/ 	.short	(.L_69 - .L_68)
.L_68:
        /*0210*/ 	.word	0x00000000


	//----- nvinfo : EIATTR_CBANK_PARAM_SIZE
	.align		4
.L_69:
        /*0214*/ 	.byte	0x03, 0x19
        /*0216*/ 	.short	0x00cc


	//----- nvinfo : EIATTR_PARAM_CBANK
	.align		4
        /*0218*/ 	.byte	0x04, 0x0a
        /*021a*/ 	.short	(.L_71 - .L_70)
	.align		4
.L_70:
        /*021c*/ 	.word	index@(.nv.constant0.cuda_rgc_update_live)
        /*0220*/ 	.short	0x0380
        /*0222*/ 	.short	0x00cc


	//----- nvinfo : EIATTR_SW_WAR
	.align		4
.L_71:
        /*0224*/ 	.byte	0x04, 0x36
        /*0226*/ 	.short	(.L_73 - .L_72)
.L_72:
        /*0228*/ 	.word	0x00000008
.L_73:


//--------------------- .nv.callgraph             --------------------------
	.section	.nv.callgraph,"",@"SHT_CUDA_CALLGRAPH"
	.align	4
	.sectionentsize	8
	.align		4
        /*0000*/ 	.word	0x00000000
	.align		4
        /*0004*/ 	.word	0xffffffff
	.align		4
        /*0008*/ 	.word	0x00000000
	.align		4
        /*000c*/ 	.word	0xfffffffe
	.align		4
        /*0010*/ 	.word	0x00000000
	.align		4
        /*0014*/ 	.word	0xfffffffd
	.align		4
        /*0018*/ 	.word	0x00000000
	.align		4
        /*001c*/ 	.word	0xfffffffc


//--------------------- .text.cuda_rgc_update_live --------------------------
	.section	.text.cuda_rgc_update_live,"ax",@progbits
	.align	128
        .global         cuda_rgc_update_live
        .type           cuda_rgc_update_live,@function
        .size           cuda_rgc_update_live,(.L_x_41 - cuda_rgc_update_live)
        .other          cuda_rgc_update_live,@"STO_CUDA_ENTRY STV_DEFAULT"
cuda_rgc_update_live:
.text.cuda_rgc_update_live:
[----:B------:R-:W-:Y:S01]  /*0000*/  LDC R1, c[0x0][0x37c] ;  /* 0x0000df00ff017b82 */ /* 0x000fe20000000800 */
[----:B------:R-:W0:Y:S07]  /*0010*/  S2R R0, SR_TID.X ;  /* 0x0000000000007919 */ /* 0x000e2e0000002100 */
[----:B------:R-:W0:Y:S01]  /*0020*/  S2UR UR4, SR_CTAID.X ;  /* 0x00000000000479c3 */ /* 0x000e220000002500 */
[----:B------:R-:W1:Y:S07]  /*0030*/  LDCU UR5, c[0x0][0x380] ;  /* 0x00007000ff0577ac */ /* 0x000e6e0008000800 */
[----:B------:R-:W0:Y:S02]  /*0040*/  LDC R3, c[0x0][0x360] ;  /* 0x0000d800ff037b82 */ /* 0x000e240000000800 */
[----:B0-----:R-:W-:-:S05]  /*0050*/  IMAD R0, R3, UR4, R0 ;  /* 0x0000000403007c24 */ /* 0x001fca000f8e0200 */
[----:B-1----:R-:W-:-:S13]  /*0060*/  ISETP.GE.AND P0, PT, R0, UR5, PT ;  /* 0x0000000500007c0c */ /* 0x002fda000bf06270 */
[----:B------:R-:W-:Y:S05]  /*0070*/  @P0 EXIT ;  /* 0x000000000000094d */ /* 0x000fea0003800000 */
[----:B------:R-:W0:Y:S01]  /*0080*/  LDCU.64 UR4, c[0x0][0x3e0] ;  /* 0x00007c00ff0477ac */ /* 0x000e220008000a00 */
[----:B------:R-:W1:Y:S01]  /*0090*/  LDCU.64 UR6, c[0x0][0x358] ;  /* 0x00006b00ff0677ac */ /* 0x000e620008000a00 */
[----:B------:R-:W2:Y:S01]  /*00a0*/  LDCU.64 UR8, c[0x0][0x3e8] ;  /* 0x00007d00ff0877ac */ /* 0x000ea20008000a00 */
[----:B0-----:R-:W-:-:S04]  /*00b0*/  IADD3 R2, P0, PT, R0, UR4, RZ ;  /* 0x0000000400027c10 */ /* 0x001fc8000ff1e0ff */
[----:B------:R-:W-:-:S05]  /*00c0*/  LEA.HI.X.SX32 R3, R0, UR5, 0x1, P0 ;  /* 0x0000000500037c11 */ /* 0x000fca00080f0eff */
[----:B-1----:R-:W3:Y:S02]  /*00d0*/  LDG.E.U8 R4, desc[UR6][R2.64] ;  /* 0x0000000602047981 */ /* 0x002ee4000c1e1100 */
[----:B---3--:R-:W-:-:S13]  /*00e0*/  ISETP.NE.AND P0, PT, R4, 0x1, PT ;  /* 0x000000010400780c */ /* 0x008fda0003f05270 */
[----:B--2---:R-:W-:Y:S05]  /*00f0*/  @!P0 BRA `(.L_x_0) ;  /* 0x0000001c00508947 */ /* 0x004fea0003800000 */
[----:B------:R-:W-:-:S13]  /*0100*/  ISETP.NE.AND P0, PT, R4, 0x2, PT ;  /* 0x000000020400780c */ /* 0x000fda0003f05270 */
[----:B------:R-:W-:Y:S05]  /*0110*/  @P0 EXIT ;  /* 0x000000000000094d */ /* 0x000fea0003800000 */
[----:B------:R-:W0:Y:S01]  /*0120*/  LDC.64 R4, c[0x0][0x418] ;  /* 0x00010600ff047b82 */ /* 0x000e220000000a00 */
[----:B------:R-:W1:Y:S01]  /*0130*/  LDCU UR4, c[0x0][0x420] ;  /* 0x00008400ff0477ac */ /* 0x000e620008000800 */
[----:B0-----:R-:W-:-:S05]  /*0140*/  IMAD.WIDE R4, R0, 0x4, R4 ;  /* 0x0000000400047825 */ /* 0x001fca00078e0204 */
[----:B------:R-:W1:Y:S01]  /*0150*/  LDG.E R12, desc[UR6][R4.64] ;  /* 0x00000006040c7981 */ /* 0x000e62000c1e1900 */
[----:B------:R-:W-:Y:S01]  /*0160*/  BSSY.RECONVERGENT B0, `(.L_x_1) ;  /* 0x0000010000007945 */ /* 0x000fe20003800200 */
[----:B-1----:R-:W-:-:S13]  /*0170*/  ISETP.GT.U32.AND P0, PT, R12, UR4, PT ;  /* 0x000000040c007c0c */ /* 0x002fda000bf04070 */
[----:B------:R-:W-:Y:S05]  /*0180*/  @P0 BRA `(.L_x_2) ;  /* 0x0000000000340947 */ /* 0x000fea0003800000 */
[----:B------:R-:W0:Y:S01]  /*0190*/  LDC.64 R6, c[0x0][0x3b8] ;  /* 0x0000ee00ff067b82 */ /* 0x000e220000000a00 */
[----:B------:R-:W1:Y:S07]  /*01a0*/  LDCU UR4, c[0x0][0x40c] ;  /* 0x00008180ff0477ac */ /* 0x000e6e0008000800 */
[----:B------:R-:W2:Y:S08]  /*01b0*/  LDC.64 R10, c[0x0][0x440] ;  /* 0x00011000ff0a7b82 */ /* 0x000eb00000000a00 */
[----:B------:R-:W3:Y:S01]  /*01c0*/  LDC.64 R8, c[0x0][0x388] ;  /* 0x0000e200ff087b82 */ /* 0x000ee20000000a00 */
[----:B0-----:R-:W-:-:S06]  /*01d0*/  IMAD.WIDE R6, R0, 0x4, R6 ;  /* 0x0000000400067825 */ /* 0x001fcc00078e0206 */
[----:B------:R-:W1:Y:S01]  /*01e0*/  LDG.E R6, desc[UR6][R6.64] ;  /* 0x0000000606067981 */ /* 0x000e62000c1e1900 */
[----:B--2---:R-:W-:-:S06]  /*01f0*/  IMAD.WIDE R10, R0, 0x4, R10 ;  /* 0x00000004000a7825 */ /* 0x004fcc00078e020a */
[----:B------:R-:W2:Y:S01]  /*0200*/  LDG.E R11, desc[UR6][R10.64] ;  /* 0x000000060a0b7981 */ /* 0x000ea2000c1e1900 */
[----:B-1----:R-:W-:-:S04]  /*0210*/  VIADD R13, R6, UR4 ;  /* 0x00000004060d7c36 */ /* 0x002fc80008000000 */
[----:B---3--:R-:W-:-:S06]  /*0220*/  IMAD.WIDE.U32 R8, R13, 0x4, R8 ;  /* 0x000000040d087825 */ /* 0x008fcc00078e0008 */
[----:B------:R-:W2:Y:S02]  /*0230*/  LDG.E R8, desc[UR6][R8.64] ;  /* 0x0000000608087981 */ /* 0x000ea4000c1e1900 */
[----:B--2---:R-:W-:-:S13]  /*0240*/  FSETP.GE.AND P0, PT, R8, R11, PT ;  /* 0x0000000b0800720b */ /* 0x004fda0003f06000 */
[----:B------:R-:W-:Y:S05]  /*0250*/  @!P0 BRA `(.L_x_3) ;  /* 0x0000001400448947 */ /* 0x000fea0003800000 */
.L_x_2:
[----:B------:R-:W-:Y:S05]  /*0260*/  BSYNC.RECONVERGENT B0 ;  /* 0x0000000000007941 */ /* 0x000fea0003800200 */
.L_x_1:
[----:B------:R-:W0:Y:S02]  /*0270*/  LDC.64 R4, c[0x0][0x3c8] ;  /* 0x0000f200ff047b82 */ /* 0x000e240000000a00 */
[----:B0-----:R-:W-:-:S05]  /*0280*/  IMAD.WIDE R4, R0, 0x4, R4 ;  /* 0x0000000400047825 */ /* 0x001fca00078e0204 */
[----:B------:R-:W2:Y:S04]  /*0290*/  LDG.E R13, desc[UR6][R4.64+0x4] ;  /* 0x00000406040d7981 */ /* 0x000ea8000c1e1900 */
[----:B------:R-:W2:Y:S01]  /*02a0*/  LDG.E R4, desc[UR6][R4.64] ;  /* 0x0000000604047981 */ /* 0x000ea2000c1e1900 */
[----:B------:R-:W-:Y:S01]  /*02b0*/  BSSY.RECONVERGENT B0, `(.L_x_4) ;  /* 0x000004d000007945 */ /* 0x000fe20003800200 */
[----:B--2---:R-:W-:-:S13]  /*02c0*/  ISETP.GE.AND P0, PT, R4, R13, PT ;  /* 0x0000000d0400720c */ /* 0x004fda0003f06270 */
[----:B------:R-:W-:Y:S05]  /*02d0*/  @P0 BRA `(.L_x_5) ;  /* 0x0000000400280947 */ /* 0x000fea0003800000 */
[----:B------:R-:W-:Y:S01]  /*02e0*/  IMAD.IADD R5, R13, 0x1, -R4 ;  /* 0x000000010d057824 */ /* 0x000fe200078e0a04 */
[----:B------:R-:W-:Y:S01]  /*02f0*/  BSSY.RECONVERGENT B1, `(.L_x_6) ;  /* 0x0000019000017945 */ /* 0x000fe20003800200 */
[----:B------:R-:W-:-:S03]  /*0300*/  IMAD.IADD R6, R4, 0x1, -R13 ;  /* 0x0000000104067824 */ /* 0x000fc600078e0a0d */
[----:B------:R-:W-:Y:S02]  /*0310*/  LOP3.LUT P0, R5, R5, 0x3, RZ, 0xc0, !PT ;  /* 0x0000000305057812 */ /* 0x000fe4000780c0ff */
[----:B------:R-:W-:-:S11]  /*0320*/  ISETP.GT.U32.AND P1, PT, R6, -0x4, PT ;  /* 0xfffffffc0600780c */ /* 0x000fd60003f24070 */
[----:B------:R-:W-:Y:S05]  /*0330*/  @!P0 BRA `(.L_x_7) ;  /* 0x0000000000508947 */ /* 0x000fea0003800000 */
[----:B------:R-:W0:Y:S01]  /*0340*/  LDC R25, c[0x0][0x414] ;  /* 0x00010500ff197b82 */ /* 0x000e220000000800 */
[----:B------:R-:W-:-:S07]  /*0350*/  IMAD.MOV R5, RZ, RZ, -R5 ;  /* 0x000000ffff057224 */ /* 0x000fce00078e0a05 */
[----:B------:R-:W1:Y:S08]  /*0360*/  LDC.64 R6, c[0x0][0x3a0] ;  /* 0x0000e800ff067b82 */ /* 0x000e700000000a00 */
[----:B------:R-:W2:Y:S08]  /*0370*/  LDC.64 R8, c[0x0][0x3c0] ;  /* 0x0000f000ff087b82 */ /* 0x000eb00000000a00 */
[----:B------:R-:W3:Y:S02]  /*0380*/  LDC.64 R10, c[0x0][0x398] ;  /* 0x0000e600ff0a7b82 */ /* 0x000ee40000000a00 */
.L_x_8:
[C---:B--2---:R-:W-:Y:S01]  /*0390*/  IMAD.WIDE R14, R4.reuse, 0x4, R8 ;  /* 0x00000004040e7825 */ /* 0x044fe200078e0208 */
[----:B------:R-:W2:Y:S05]  /*03a0*/  LDCU.64 UR4, c[0x0][0x3e8] ;  /* 0x00007d00ff0477ac */ /* 0x000eaa0008000a00 */
[----:B------:R-:W2:Y:S01]  /*03b0*/  LDG.E R15, desc[UR6][R14.64] ;  /* 0x000000060e0f7981 */ /* 0x000ea2000c1e1900 */
[----:B----4-:R-:W-:Y:S02]  /*03c0*/  IMAD.MOV.U32 R23, RZ, RZ, -0x40800000 ;  /* 0xbf800000ff177424 */ /* 0x010fe400078e00ff */
[----:B------:R-:W-:Y:S02]  /*03d0*/  VIADD R5, R5, 0x1 ;  /* 0x0000000105057836 */ /* 0x000fe40000000000 */
[----:B------:R-:W-:Y:S01]  /*03e0*/  VIADD R4, R4, 0x1 ;  /* 0x0000000104047836 */ /* 0x000fe20000000000 */
[C---:B--2---:R-:W-:Y:S01]  /*03f0*/  IADD3 R20, P0, PT, R15.reuse, UR4, RZ ;  /* 0x000000040f147c10 */ /* 0x044fe2000ff1e0ff */
[----:B-1----:R-:W-:-:S03]  /*0400*/  IMAD.WIDE R16, R15, 0x4, R6 ;  /* 0x000000040f107825 */ /* 0x002fc600078e0206 */
[C---:B------:R-:W-:Y:S01]  /*0410*/  LEA.HI.X.SX32 R21, R15.reuse, UR5, 0x1, P0 ;  /* 0x000000050f157c11 */ /* 0x040fe200080f0eff */
[----:B---3--:R-:W-:Y:S01]  /*0420*/  IMAD.WIDE R18, R15, 0x4, R10 ;  /* 0x000000040f127825 */ /* 0x008fe200078e020a */
[----:B------:R4:W-:Y:S01]  /*0430*/  STG.E desc[UR6][R16.64], R23 ;  /* 0x0000001710007986 */ /* 0x0009e2000c101906 */
[----:B------:R-:W-:-:S03]  /*0440*/  ISETP.NE.AND P0, PT, R5, RZ, PT ;  /* 0x000000ff0500720c */ /* 0x000fc60003f05270 */
[----:B0-----:R4:W-:Y:S04]  /*0450*/  STG.E desc[UR6][R18.64], R25 ;  /* 0x0000001912007986 */ /* 0x0019e8000c101906 */
[----:B------:R4:W-:Y:S06]  /*0460*/  STG.E.U8 desc[UR6][R20.64], RZ ;  /* 0x000000ff14007986 */ /* 0x0009ec000c101106 */
[----:B------:R-:W-:Y:S05]  /*0470*/  @P0 BRA `(.L_x_8) ;  /* 0xfffffffc00c40947 */ /* 0x000fea000383ffff */
.L_x_7:
[----:B------:R-:W-:Y:S05]  /*0480*/  BSYNC.RECONVERGENT B1 ;  /* 0x0000000000017941 */ /* 0x000fea0003800200 */
.L_x_6:
[----:B------:R-:W-:Y:S05]  /*0490*/  @P1 BRA `(.L_x_5) ;  /* 0x0000000000b81947 */ /* 0x000fea0003800000 */
[----:B------:R-:W0:Y:S01]  /*04a0*/  LDC.64 R10, c[0x0][0x3c0] ;  /* 0x0000f000ff0a7b82 */ /* 0x000e220000000a00 */
[----:B------:R-:W-:-:S07]  /*04b0*/  IMAD.IADD R14, R4, 0x1, -R13 ;  /* 0x00000001040e7824 */ /* 0x000fce00078e0a0d */
[----:B------:R-:W1:Y:S08]  /*04c0*/  LDC R5, c[0x0][0x414] ;  /* 0x00010500ff057b82 */ /* 0x000e700000000800 */
[----:B------:R-:W2:Y:S08]  /*04d0*/  LDC.64 R6, c[0x0][0x3a0] ;  /* 0x0000e800ff067b82 */ /* 0x000eb00000000a00 */
[----:B------:R-:W3:Y:S01]  /*04e0*/  LDC.64 R8, c[0x0][0x398] ;  /* 0x0000e600ff087b82 */ /* 0x000ee20000000a00 */
[----:B0-----:R-:W-:-:S05]  /*04f0*/  IADD3 R10, P0, PT, R10, 0x8, RZ ;  /* 0x000000080a0a7810 */ /* 0x001fca0007f1e0ff */
[----:B------:R-:W-:-:S08]  /*0500*/  IMAD.X R11, RZ, RZ, R11, P0 ;  /* 0x000000ffff0b7224 */ /* 0x000fd000000e060b */
.L_x_9:
[----:B------:R-:W-:Y:S01]  /*0510*/  IMAD.WIDE R12, R4, 0x4, R10 ;  /* 0x00000004040c7825 */ /* 0x000fe200078e020a */
[----:B0-----:R-:W0:Y:S04]  /*0520*/  LDCU.64 UR4, c[0x0][0x3e8] ;  /* 0x00007d00ff0477ac */ /* 0x001e280008000a00 */
[----:B----4-:R-:W0:Y:S01]  /*0530*/  LDG.E R21, desc[UR6][R12.64+-0x8] ;  /* 0xfffff8060c157981 */ /* 0x010e22000c1e1900 */
[----:B------:R-:W-:Y:S01]  /*0540*/  IMAD.MOV.U32 R15, RZ, RZ, -0x40800000 ;  /* 0xbf800000ff0f7424 */ /* 0x000fe200078e00ff */
[C---:B0-----:R-:W-:Y:S01]  /*0550*/  IADD3 R24, P0, PT, R21.reuse, UR4, RZ ;  /* 0x0000000415187c10 */ /* 0x041fe2000ff1e0ff */
[----:B--2---:R-:W-:-:S03]  /*0560*/  IMAD.WIDE R16, R21, 0x4, R6 ;  /* 0x0000000415107825 */ /* 0x004fc600078e0206 */
[C---:B------:R-:W-:Y:S01]  /*0570*/  LEA.HI.X.SX32 R25, R21.reuse, UR5, 0x1, P0 ;  /* 0x0000000515197c11 */ /* 0x040fe200080f0eff */
[----:B---3--:R-:W-:Y:S01]  /*0580*/  IMAD.WIDE R18, R21, 0x4, R8 ;  /* 0x0000000415127825 */ /* 0x008fe200078e0208 */
[----:B------:R0:W-:Y:S04]  /*0590*/  STG.E desc[UR6][R16.64], R15 ;  /* 0x0000000f10007986 */ /* 0x0001e8000c101906 */
[----:B-1----:R1:W-:Y:S04]  /*05a0*/  STG.E desc[UR6][R18.64], R5 ;  /* 0x0000000512007986 */ /* 0x0023e8000c101906 */
[----:B------:R2:W-:Y:S04]  /*05b0*/  STG.E.U8 desc[UR6][R24.64], RZ ;  /* 0x000000ff18007986 */ /* 0x0005e8000c101106 */
[----:B------:R-:W3:Y:S02]  /*05c0*/  LDG.E R27, desc[UR6][R12.64+-0x4] ;  /* 0xfffffc060c1b7981 */ /* 0x000ee4000c1e1900 */
[C---:B---3--:R-:W-:Y:S01]  /*05d0*/  IADD3 R26, P0, PT, R27.reuse, UR4, RZ ;  /* 0x000000041b1a7c10 */ /* 0x048fe2000ff1e0ff */
[----:B------:R-:W-:-:S04]  /*05e0*/  IMAD.WIDE R20, R27, 0x4, R6 ;  /* 0x000000041b147825 */ /* 0x000fc800078e0206 */
[C---:B------:R-:W-:Y:S01]  /*05f0*/  IMAD.WIDE R22, R27.reuse, 0x4, R8 ;  /* 0x000000041b167825 */ /* 0x040fe200078e0208 */
[----:B------:R-:W-:Y:S01]  /*0600*/  LEA.HI.X.SX32 R27, R27, UR5, 0x1, P0 ;  /* 0x000000051b1b7c11 */ /* 0x000fe200080f0eff */
[----:B------:R3:W-:Y:S04]  /*0610*/  STG.E desc[UR6][R20.64], R15 ;  /* 0x0000000f14007986 */ /* 0x0007e8000c101906 */
[----:B------:R4:W-:Y:S04]  /*0620*/  STG.E desc[UR6][R22.64], R5 ;  /* 0x0000000516007986 */ /* 0x0009e8000c101906 */
[----:B------:R0:W-:Y:S04]  /*0630*/  STG.E.U8 desc[UR6][R26.64], RZ ;  /* 0x000000ff1a007986 */ /* 0x0001e8000c101106 */
[----:B------:R-:W5:Y:S02]  /*0640*/  LDG.E R29, desc[UR6][R12.64] ;  /* 0x000000060c1d7981 */ /* 0x000f64000c1e1900 */
[C---:B-----5:R-:W-:Y:S01]  /*0650*/  IADD3 R28, P0, PT, R29.reuse, UR4, RZ ;  /* 0x000000041d1c7c10 */ /* 0x060fe2000ff1e0ff */
[----:B0-----:R-:W-:-:S04]  /*0660*/  IMAD.WIDE R16, R29, 0x4, R6 ;  /* 0x000000041d107825 */ /* 0x001fc800078e0206 */
[C---:B-1----:R-:W-:Y:S01]  /*0670*/  IMAD.WIDE R18, R29.reuse, 0x4, R8 ;  /* 0x000000041d127825 */ /* 0x042fe200078e0208 */
[----:B------:R-:W-:Y:S01]  /*0680*/  LEA.HI.X.SX32 R29, R29, UR5, 0x1, P0 ;  /* 0x000000051d1d7c11 */ /* 0x000fe200080f0eff */
[----:B------:R0:W-:Y:S04]  /*0690*/  STG.E desc[UR6][R16.64], R15 ;  /* 0x0000000f10007986 */ /* 0x0001e8000c101906 */
[----:B------:R0:W-:Y:S04]  /*06a0*/  STG.E desc[UR6][R18.64], R5 ;  /* 0x0000000512007986 */ /* 0x0001e8000c101906 */
[----:B------:R0:W-:Y:S04]  /*06b0*/  STG.E.U8 desc[UR6][R28.64], RZ ;  /* 0x000000ff1c007986 */ /* 0x0001e8000c101106 */
[----:B--2---:R-:W2:Y:S01]  /*06c0*/  LDG.E R25, desc[UR6][R12.64+0x4] ;  /* 0x000004060c197981 */ /* 0x004ea2000c1e1900 */
[----:B------:R-:W-:Y:S01]  /*06d0*/  IADD3 R14, PT, PT, R14, 0x4, RZ ;  /* 0x000000040e0e7810 */ /* 0x000fe20007ffe0ff */
[----:B------:R-:W-:Y:S01]  /*06e0*/  VIADD R4, R4, 0x4 ;  /* 0x0000000404047836 */ /* 0x000fe20000000000 */
[C---:B--2---:R-:W-:Y:S01]  /*06f0*/  IADD3 R24, P0, PT, R25.reuse, UR4, RZ ;  /* 0x0000000419187c10 */ /* 0x044fe2000ff1e0ff */
[----:B---3--:R-:W-:-:S04]  /*0700*/  IMAD.WIDE R20, R25, 0x4, R6 ;  /* 0x0000000419147825 */ /* 0x008fc800078e0206 */
[C---:B----4-:R-:W-:Y:S01]  /*0710*/  IMAD.WIDE R22, R25.reuse, 0x4, R8 ;  /* 0x0000000419167825 */ /* 0x050fe200078e0208 */
[----:B------:R-:W-:Y:S01]  /*0720*/  LEA.HI.X.SX32 R25, R25, UR5, 0x1, P0 ;  /* 0x0000000519197c11 */ /* 0x000fe200080f0eff */
[----:B------:R0:W-:Y:S01]  /*0730*/  STG.E desc[UR6][R20.64], R15 ;  /* 0x0000000f14007986 */ /* 0x0001e2000c101906 */
[----:B------:R-:W-:-:S03]  /*0740*/  ISETP.NE.AND P0, PT, R14, RZ, PT ;  /* 0x000000ff0e00720c */ /* 0x000fc60003f05270 */
[----:B------:R0:W-:Y:S04]  /*0750*/  STG.E desc[UR6][R22.64], R5 ;  /* 0x0000000516007986 */ /* 0x0001e8000c101906 */
[----:B------:R0:W-:Y:S06]  /*0760*/  STG.E.U8 desc[UR6][R24.64], RZ ;  /* 0x000000ff18007986 */ /* 0x0001ec000c101106 */
[----:B------:R-:W-:Y:S05]  /*0770*/  @P0 BRA `(.L_x_9) ;  /* 0xfffffffc00640947 */ /* 0x000fea000383ffff */
.L_x_5:
[----:B------:R-:W-:Y:S05]  /*0780*/  BSYNC.RECONVERGENT B0 ;  /* 0x0000000000007941 */ /* 0x000fea0003800200 */
.L_x_4:
[----:B0-----:R-:W0:Y:S02]  /*0790*/  LDC.64 R4, c[0x0][0x3d8] ;  /* 0x0000f600ff047b82 */ /* 0x001e240000000a00 */
        /* <DEDUP_REMOVED lines=8> */
[----:B------:R-:W-:Y:S02]  /*0820*/  IMAD.IADD R8, R6, 0x1, -R7 ;  /* 0x0000000106087824 */ /* 0x000fe400078e0a07 */
[----:B------:R-:W-:Y:S01]  /*0830*/  IMAD.MOV.U32 R6, RZ, RZ, RZ ;  /* 0x000000ffff067224 */ /* 0x000fe200078e00ff */
[----:B------:R-:W-:Y:S02]  /*0840*/  ISETP.GT.U32.AND P0, PT, R4, -0x4, PT ;  /* 0xfffffffc0400780c */ /* 0x000fe40003f04070 */
[----:B------:R-:W-:-:S11]  /*0850*/  LOP3.LUT R10, R8, 0x3, RZ, 0xc0, !PT ;  /* 0x00000003080a7812 */ /* 0x000fd600078ec0ff */
[----:B------:R-:W-:Y:S05]  /*0860*/  @P0 BRA `(.L_x_13) ;  /* 0x0000000800b00947 */ /* 0x000fea0003800000 */
[----:B------:R-:W0:Y:S01]  /*0870*/  LDC.64 R4, c[0x0][0x3d0] ;  /* 0x0000f400ff047b82 */ /* 0x000e220000000a00 */
[----:B------:R-:W-:Y:S01]  /*0880*/  LOP3.LUT R6, R8, 0xfffffffc, RZ, 0xc0, !PT ;  /* 0xfffffffc08067812 */ /* 0x000fe200078ec0ff */
[----:B----4-:R-:W-:-:S04]  /*0890*/  IMAD.MOV.U32 R18, RZ, RZ, 0x1 ;  /* 0x00000001ff127424 */ /* 0x010fc800078e00ff */
[----:B------:R-:W-:Y:S02]  /*08a0*/  IMAD.MOV R11, RZ, RZ, -R6 ;  /* 0x000000ffff0b7224 */ /* 0x000fe400078e0a06 */
[----:B------:R-:W1:Y:S01]  /*08b0*/  LDC R17, c[0x0][0x410] ;  /* 0x00010400ff117b82 */ /* 0x000e620000000800 */
[----:B0-----:R-:W-:-:S05]  /*08c0*/  IADD3 R4, P0, PT, R4, 0x8, RZ ;  /* 0x0000000804047810 */ /* 0x001fca0007f1e0ff */
[----:B------:R-:W-:-:S08]  /*08d0*/  IMAD.X R5, RZ, RZ, R5, P0 ;  /* 0x000000ffff057224 */ /* 0x000fd000000e0605 */
.L_x_22:
[----:B--2---:R-:W-:-:S05]  /*08e0*/  IMAD.WIDE R8, R7, 0x4, R4 ;  /* 0x0000000407087825 */ /* 0x004fca00078e0204 */
[----:B0-----:R-:W2:Y:S01]  /*08f0*/  LDG.E R12, desc[UR6][R8.64+-0x8] ;  /* 0xfffff806080c7981 */ /* 0x001ea2000c1e1900 */
[----:B------:R-:W-:Y:S01]  /*0900*/  BSSY.RECONVERGENT B2, `(.L_x_14) ;  /* 0x0000026000027945 */ /* 0x000fe20003800200 */
[----:B--2---:R-:W-:-:S13]  /*0910*/  ISETP.NE.AND P0, PT, R12, RZ, PT ;  /* 0x000000ff0c00720c */ /* 0x004fda0003f05270 */
[----:B------:R-:W-:Y:S05]  /*0920*/  @!P0 BRA `(.L_x_15) ;  /* 0x00000000008c8947 */ /* 0x000fea0003800000 */
[----:B------:R-:W0:Y:S02]  /*0930*/  LDCU.64 UR4, c[0x0][0x390] ;  /* 0x00007200ff0477ac */ /* 0x000e240008000a00 */
[----:B0-----:R-:W-:-:S05]  /*0940*/  IADD3 R12, P0, PT, R12, UR4, RZ ;  /* 0x000000040c0c7c10 */ /* 0x001fca000ff1e0ff */
[----:B------:R-:W-:-:S05]  /*0950*/  IMAD.X R13, RZ, RZ, UR5, P0 ;  /* 0x00000005ff0d7e24 */ /* 0x000fca00080e06ff */
[----:B------:R-:W2:Y:S01]  /*0960*/  LDG.E.U8 R22, desc[UR6][R12.64] ;  /* 0x000000060c167981 */ /* 0x000ea2000c1e1100 */
[----:B-1----:R-:W-:Y:S01]  /*0970*/  IABS R16, R17 ;  /* 0x0000001100107213 */ /* 0x002fe20000000000 */
[----:B------:R-:W-:-:S03]  /*0980*/  VIADD R19, R18, 0xffffffff ;  /* 0xffffffff12137836 */ /* 0x000fc60000000000 */
[----:B------:R-:W0:Y:S02]  /*0990*/  I2F.RP R20, R16 ;  /* 0x0000001000147306 */ /* 0x000e240000209400 */
[----:B------:R-:W-:Y:S02]  /*09a0*/  IABS R23, R19 ;  /* 0x0000001300177213 */ /* 0x000fe40000000000 */
[----:B------:R-:W-:-:S04]  /*09b0*/  ISETP.GE.AND P2, PT, R19, RZ, PT ;  /* 0x000000ff1300720c */ /* 0x000fc80003f46270 */
[----:B0-----:R-:W0:Y:S02]  /*09c0*/  MUFU.RCP R20, R20 ;  /* 0x0000001400147308 */ /* 0x001e240000001000 */
[----:B0-----:R-:W-:-:S06]  /*09d0*/  VIADD R14, R20, 0xffffffe ;  /* 0x0ffffffe140e7836 */ /* 0x001fcc0000000000 */
[----:B------:R0:W1:Y:S02]  /*09e0*/  F2I.FTZ.U32.TRUNC.NTZ R15, R14 ;  /* 0x0000000e000f7305 */ /* 0x000064000021f000 */
[----:B0-----:R-:W-:Y:S01]  /*09f0*/  IMAD.MOV.U32 R14, RZ, RZ, RZ ;  /* 0x000000ffff0e7224 */ /* 0x001fe200078e00ff */
[----:B-1----:R-:W-:-:S05]  /*0a00*/  IADD3 R21, PT, PT, RZ, -R15, RZ ;  /* 0x8000000fff157210 */ /* 0x002fca0007ffe0ff */
[----:B------:R-:W-:-:S04]  /*0a10*/  IMAD R21, R21, R16, RZ ;  /* 0x0000001015157224 */ /* 0x000fc800078e02ff */
[----:B------:R-:W-:-:S04]  /*0a20*/  IMAD.HI.U32 R15, R15, R21, R14 ;  /* 0x000000150f0f7227 */ /* 0x000fc800078e000e */
[----:B------:R-:W-:Y:S02]  /*0a30*/  IMAD.MOV.U32 R21, RZ, RZ, R23 ;  /* 0x000000ffff157224 */ /* 0x000fe400078e0017 */
[----:B------:R-:W-:Y:S02]  /*0a40*/  IMAD.MOV.U32 R14, RZ, RZ, 0x3 ;  /* 0x00000003ff0e7424 */ /* 0x000fe400078e00ff */
[----:B------:R-:W-:-:S04]  /*0a50*/  IMAD.HI.U32 R15, R15, R21, RZ ;  /* 0x000000150f0f7227 */ /* 0x000fc800078e00ff */
[----:B------:R-:W-:-:S04]  /*0a60*/  IMAD.MOV R15, RZ, RZ, -R15 ;  /* 0x000000ffff0f7224 */ /* 0x000fc800078e0a0f */
[----:B------:R-:W-:-:S05]  /*0a70*/  IMAD R15, R16, R15, R21 ;  /* 0x0000000f100f7224 */ /* 0x000fca00078e0215 */
[----:B------:R-:W-:-:S13]  /*0a80*/  ISETP.GT.U32.AND P0, PT, R16, R15, PT ;  /* 0x0000000f1000720c */ /* 0x000fda0003f04070 */
[----:B------:R-:W-:Y:S01]  /*0a90*/  @!P0 IMAD.IADD R15, R15, 0x1, -R16 ;  /* 0x000000010f0f8824 */ /* 0x000fe200078e0a10 */
[----:B------:R-:W-:-:S04]  /*0aa0*/  ISETP.NE.AND P0, PT, R17, RZ, PT ;  /* 0x000000ff1100720c */ /* 0x000fc80003f05270 */
[----:B------:R-:W-:-:S13]  /*0ab0*/  ISETP.GT.U32.AND P1, PT, R16, R15, PT ;  /* 0x0000000f1000720c */ /* 0x000fda0003f24070 */
[----:B------:R-:W-:-:S04]  /*0ac0*/  @!P1 IMAD.IADD R15, R15, 0x1, -R16 ;  /* 0x000000010f0f9824 */ /* 0x000fc800078e0a10 */
[----:B------:R-:W-:Y:S01]  /*0ad0*/  @!P2 IMAD.MOV R15, RZ, RZ, -R15 ;  /* 0x000000ffff0fa224 */ /* 0x000fe200078e0a0f */
[----:B------:R-:W-:-:S04]  /*0ae0*/  @!P0 LOP3.LUT R15, RZ, R17, RZ, 0x33, !PT ;  /* 0x00000011ff0f8212 */ /* 0x000fc800078e33ff */
[----:B------:R-:W-:Y:S02]  /*0af0*/  ISETP.GE.U32.AND P0, PT, R15, 0x4, PT ;  /* 0x000000040f00780c */ /* 0x000fe40003f06070 */
[C---:B--2---:R-:W-:Y:S02]  /*0b00*/  ISETP.NE.AND P3, PT, R22.reuse, 0x9, PT ;  /* 0x000000091600780c */ /* 0x044fe40003f65270 */
[----:B------:R-:W-:Y:S02]  /*0b10*/  ISETP.NE.AND P1, PT, R22, 0x2, PT ;  /* 0x000000021600780c */ /* 0x000fe40003f25270 */
[----:B------:R-:W-:-:S04]  /*0b20*/  SEL R14, R14, 0x4, !P3 ;  /* 0x000000040e0e7807 */ /* 0x000fc80005800000 */
[----:B------:R-:W-:-:S04]  /*0b30*/  SEL R14, R14, 0x3, P1 ;  /* 0x000000030e0e7807 */ /* 0x000fc80000800000 */
[----:B------:R-:W-:-:S05]  /*0b40*/  SEL R15, R14, 0x8, !P0 ;  /* 0x000000080e0f7807 */ /* 0x000fca0004000000 */
[----:B------:R0:W-:Y:S02]  /*0b50*/  STG.E.U8 desc[UR6][R12.64], R15 ;  /* 0x0000000f0c007986 */ /* 0x0001e4000c101106 */
.L_x_15:
[----:B------:R-:W-:Y:S05]  /*0b60*/  BSYNC.RECONVERGENT B2 ;  /* 0x0000000000027941 */ /* 0x000fea0003800200 */
.L_x_14:
        /* <DEDUP_REMOVED lines=9> */
[----:B------:R-:W-:Y:S01]  /*0c00*/  IMAD.MOV.U32 R14, RZ, RZ, RZ ;  /* 0x000000ffff0e7224 */ /* 0x000fe200078e00ff */
[----:B------:R-:W-:Y:S02]  /*0c10*/  IABS R23, R18 ;  /* 0x0000001200177213 */ /* 0x000fe40000000000 */
[----:B------:R-:W0:Y:S01]  /*0c20*/  I2F.RP R19, R16 ;  /* 0x0000001000137306 */ /* 0x000e220000209400 */
[----:B------:R-:W-:-:S07]  /*0c30*/  ISETP.GE.AND P2, PT, R18, RZ, PT ;  /* 0x000000ff1200720c */ /* 0x000fce0003f46270 */
[----:B0-----:R-:W0:Y:S02]  /*0c40*/  MUFU.RCP R19, R19 ;  /* 0x0000001300137308 */ /* 0x001e240000001000 */
[----:B0-----:R-:W-:-:S06]  /*0c50*/  IADD3 R20, PT, PT, R19, 0xffffffe, RZ ;  /* 0x0ffffffe13147810 */ /* 0x001fcc0007ffe0ff */
[----:B------:R-:W0:Y:S02]  /*0c60*/  F2I.FTZ.U32.TRUNC.NTZ R15, R20 ;  /* 0x00000014000f7305 */ /* 0x000e24000021f000 */
[----:B0-----:R-:W-:-:S04]  /*0c70*/  IMAD.MOV R21, RZ, RZ, -R15 ;  /* 0x000000ffff157224 */ /* 0x001fc800078e0a0f */
[----:B------:R-:W-:-:S04]  /*0c80*/  IMAD R21, R21, R16, RZ ;  /* 0x0000001015157224 */ /* 0x000fc800078e02ff */
[----:B------:R-:W-:-:S04]  /*0c90*/  IMAD.HI.U32 R14, R15, R21, R14 ;  /* 0x000000150f0e7227 */ /* 0x000fc800078e000e */
[----:B------:R-:W-:-:S04]  /*0ca0*/  IMAD.MOV.U32 R15, RZ, RZ, R23 ;  /* 0x000000ffff0f7224 */ /* 0x000fc800078e0017 */
[----:B------:R-:W-:-:S04]  /*0cb0*/  IMAD.HI.U32 R14, R14, R15, RZ ;  /* 0x0000000f0e0e7227 */ /* 0x000fc800078e00ff */
[----:B------:R-:W-:-:S04]  /*0cc0*/  IMAD.MOV R14, RZ, RZ, -R14 ;  /* 0x000000ffff0e7224 */ /* 0x000fc800078e0a0e */
[----:B------:R-:W-:Y:S02]  /*0cd0*/  IMAD R15, R16, R14, R15 ;  /* 0x0000000e100f7224 */ /* 0x000fe400078e020f */
[----:B------:R-:W-:-:S03]  /*0ce0*/  IMAD.MOV.U32 R14, RZ, RZ, 0x3 ;  /* 0x00000003ff0e7424 */ /* 0x000fc600078e00ff */
        /* <DEDUP_REMOVED lines=14> */
.L_x_17:
[----:B------:R-:W-:Y:S05]  /*0dd0*/  BSYNC.RECONVERGENT B2 ;  /* 0x0000000000027941 */ /* 0x000fea0003800200 */
.L_x_16:
[----:B0-----:R-:W2:Y:S01]  /*0de0*/  LDG.E R12, desc[UR6][R8.64] ;  /* 0x00000006080c7981 */ /* 0x001ea2000c1e1900 */
[----:B------:R-:W-:Y:S01]  /*0df0*/  BSSY.RECONVERGENT B2, `(.L_x_18) ;  /* 0x0000026000027945 */ /* 0x000fe20003800200 */
[----:B--2---:R-:W-:-:S13]  /*0e00*/  ISETP.NE.AND P0, PT, R12, RZ, PT ;  /* 0x000000ff0c00720c */ /* 0x004fda0003f05270 */
[----:B------:R-:W-:Y:S05]  /*0e10*/  @!P0 BRA `(.L_x_19) ;  /* 0x00000000008c8947 */ /* 0x000fea0003800000 */
[----:B------:R-:W0:Y:S02]  /*0e20*/  LDCU.64 UR4, c[0x0][0x390] ;  /* 0x00007200ff0477ac */ /* 0x000e240008000a00 */
[----:B0-----:R-:W-:-:S04]  /*0e30*/  IADD3 R12, P0, PT, R12, UR4, RZ ;  /* 0x000000040c0c7c10 */ /* 0x001fc8000ff1e0ff */
[----:B------:R-:W-:-:S05]  /*0e40*/  IADD3.X R13, PT, PT, RZ, UR5, RZ, P0, !PT ;  /* 0x00000005ff0d7c10 */ /* 0x000fca00087fe4ff */
[----:B------:R-:W2:Y:S01]  /*0e50*/  LDG.E.U8 R22, desc[UR6][R12.64] ;  /* 0x000000060c167981 */ /* 0x000ea2000c1e1100 */
[----:B-1----:R-:W-:Y:S01]  /*0e60*/  IABS R16, R17 ;  /* 0x0000001100107213 */ /* 0x002fe20000000000 */
[----:B------:R-:W-:Y:S02]  /*0e70*/  VIADD R19, R18, 0x1 ;  /* 0x0000000112137836 */ /* 0x000fe40000000000 */
[----:B------:R-:W-:Y:S01]  /*0e80*/  IMAD.MOV.U32 R14, RZ, RZ, RZ ;  /* 0x000000ffff0e7224 */ /* 0x000fe200078e00ff */
[----:B------:R-:W0:Y:S02]  /*0e90*/  I2F.RP R20, R16 ;  /* 0x0000001000147306 */ /* 0x000e240000209400 */
[----:B------:R-:W-:Y:S02]  /*0ea0*/  IABS R24, R19 ;  /* 0x0000001300187213 */ /* 0x000fe40000000000 */
[----:B------:R-:W-:-:S04]  /*0eb0*/  ISETP.GE.AND P2, PT, R19, RZ, PT ;  /* 0x000000ff1300720c */ /* 0x000fc80003f46270 */
[----:B0-----:R-:W0:Y:S02]  /*0ec0*/  MUFU.RCP R20, R20 ;  /* 0x0000001400147308 */ /* 0x001e240000001000 */
[----:B0-----:R-:W-:-:S06]  /*0ed0*/  VIADD R21, R20, 0xffffffe ;  /* 0x0ffffffe14157836 */ /* 0x001fcc0000000000 */
        /* <DEDUP_REMOVED lines=8> */
[----:B------:R-:W-:-:S03]  /*0f60*/  HFMA2 R14, -RZ, RZ, 0, 1.78813934326171875e-07 ;  /* 0x00000003ff0e7431 */ /* 0x000fc600000001ff */
        /* <DEDUP_REMOVED lines=14> */
.L_x_19:
[----:B------:R-:W-:Y:S05]  /*1050*/  BSYNC.RECONVERGENT B2 ;  /* 0x0000000000027941 */ /* 0x000fea0003800200 */
.L_x_18:
[----:B------:R-:W2:Y:S01]  /*1060*/  LDG.E R8, desc[UR6][R8.64+0x4] ;  /* 0x0000040608087981 */ /* 0x000ea2000c1e1900 */
[----:B------:R-:W-:Y:S01]  /*1070*/  VIADD R11, R11, 0x4 ;  /* 0x000000040b0b7836 */ /* 0x000fe20000000000 */
[----:B------:R-:W-:Y:S04]  /*1080*/  BSSY.RECONVERGENT B2, `(.L_x_20) ;  /* 0x0000027000027945 */ /* 0x000fe80003800200 */
[----:B------:R-:W-:Y:S02]  /*1090*/  ISETP.NE.AND P0, PT, R11, RZ, PT ;  /* 0x000000ff0b00720c */ /* 0x000fe40003f05270 */
[----:B--2---:R-:W-:-:S13]  /*10a0*/  ISETP.NE.AND P1, PT, R8, RZ, PT ;  /* 0x000000ff0800720c */ /* 0x004fda0003f25270 */
[----:B------:R-:W-:Y:S05]  /*10b0*/  @!P1 BRA `(.L_x_21) ;  /* 0x00000000008c9947 */ /* 0x000fea0003800000 */
[----:B------:R-:W2:Y:S02]  /*10c0*/  LDCU.64 UR4, c[0x0][0x390] ;  /* 0x00007200ff0477ac */ /* 0x000ea40008000a00 */
[----:B--2---:R-:W-:-:S05]  /*10d0*/  IADD3 R8, P1, PT, R8, UR4, RZ ;  /* 0x0000000408087c10 */ /* 0x004fca000ff3e0ff */
[----:B------:R-:W-:-:S05]  /*10e0*/  IMAD.X R9, RZ, RZ, UR5, P1 ;  /* 0x00000005ff097e24 */ /* 0x000fca00088e06ff */
[----:B------:R-:W2:Y:S01]  /*10f0*/  LDG.E.U8 R20, desc[UR6][R8.64] ;  /* 0x0000000608147981 */ /* 0x000ea2000c1e1100 */
[----:B-1----:R-:W-:Y:S01]  /*1100*/  IABS R14, R17 ;  /* 0x00000011000e7213 */ /* 0x002fe20000000000 */
[----:B0-----:R-:W-:Y:S01]  /*1110*/  VIADD R15, R18, 0x2 ;  /* 0x00000002120f7836 */ /* 0x001fe20000000000 */
[----:B------:R-:W-:Y:S01]  /*1120*/  ISETP.NE.AND P2, PT, R17, RZ, PT ;  /* 0x000000ff1100720c */ /* 0x000fe20003f45270 */
[----:B------:R-:W-:Y:S01]  /*1130*/  IMAD.MOV.U32 R12, RZ, RZ, RZ ;  /* 0x000000ffff0c7224 */ /* 0x000fe200078e00ff */
[----:B------:R-:W0:Y:S02]  /*1140*/  I2F.RP R16, R14 ;  /* 0x0000000e00107306 */ /* 0x000e240000209400 */
[----:B------:R-:W-:-:S06]  /*1150*/  IABS R22, R15 ;  /* 0x0000000f00167213 */ /* 0x000fcc0000000000 */
[----:B0-----:R-:W0:Y:S02]  /*1160*/  MUFU.RCP R16, R16 ;  /* 0x0000001000107308 */ /* 0x001e240000001000 */
[----:B0-----:R-:W-:-:S06]  /*1170*/  VIADD R19, R16, 0xffffffe ;  /* 0x0ffffffe10137836 */ /* 0x001fcc0000000000 */
[----:B------:R-:W0:Y:S02]  /*1180*/  F2I.FTZ.U32.TRUNC.NTZ R13, R19 ;  /* 0x00000013000d7305 */ /* 0x000e24000021f000 */
[----:B0-----:R-:W-:-:S04]  /*1190*/  IMAD.MOV R21, RZ, RZ, -R13 ;  /* 0x000000ffff157224 */ /* 0x001fc800078e0a0d */
[----:B------:R-:W-:-:S04]  /*11a0*/  IMAD R21, R21, R14, RZ ;  /* 0x0000000e15157224 */ /* 0x000fc800078e02ff */
[----:B------:R-:W-:-:S04]  /*11b0*/  IMAD.HI.U32 R12, R13, R21, R12 ;  /* 0x000000150d0c7227 */ /* 0x000fc800078e000c */
[----:B------:R-:W-:-:S04]  /*11c0*/  IMAD.MOV.U32 R13, RZ, RZ, R22 ;  /* 0x000000ffff0d7224 */ /* 0x000fc800078e0016 */
[----:B------:R-:W-:-:S05]  /*11d0*/  IMAD.HI.U32 R12, R12, R13, RZ ;  /* 0x0000000d0c0c7227 */ /* 0x000fca00078e00ff */
[----:B------:R-:W-:-:S05]  /*11e0*/  IADD3 R12, PT, PT, -R12, RZ, RZ ;  /* 0x000000ff0c0c7210 */ /* 0x000fca0007ffe1ff */
[----:B------:R-:W-:Y:S02]  /*11f0*/  IMAD R13, R14, R12, R13 ;  /* 0x0000000c0e0d7224 */ /* 0x000fe400078e020d */
[----:B------:R-:W-:-:S03]  /*1200*/  IMAD.MOV.U32 R12, RZ, RZ, 0x3 ;  /* 0x00000003ff0c7424 */ /* 0x000fc600078e00ff */
[----:B------:R-:W-:-:S13]  /*1210*/  ISETP.GT.U32.AND P1, PT, R14, R13, PT ;  /* 0x0000000d0e00720c */ /* 0x000fda0003f24070 */
[----:B------:R-:W-:Y:S01]  /*1220*/  @!P1 IMAD.IADD R13, R13, 0x1, -R14 ;  /* 0x000000010d0d9824 */ /* 0x000fe200078e0a0e */
[----:B------:R-:W-:-:S04]  /*1230*/  ISETP.GE.AND P1, PT, R15, RZ, PT ;  /* 0x000000ff0f00720c */ /* 0x000fc80003f26270 */
[----:B------:R-:W-:-:S13]  /*1240*/  ISETP.GT.U32.AND P3, PT, R14, R13, PT ;  /* 0x0000000d0e00720c */ /* 0x000fda0003f64070 */
[----:B------:R-:W-:-:S04]  /*1250*/  @!P3 IMAD.IADD R13, R13, 0x1, -R14 ;  /* 0x000000010d0db824 */ /* 0x000fc800078e0a0e */
[----:B------:R-:W-:Y:S01]  /*1260*/  @!P1 IMAD.MOV R13, RZ, RZ, -R13 ;  /* 0x000000ffff0d9224 */ /* 0x000fe200078e0a0d */
[----:B------:R-:W-:Y:S02]  /*1270*/  @!P2 LOP3.LUT R13, RZ, R17, RZ, 0x33, !PT ;  /* 0x00000011ff0da212 */ /* 0x000fe400078e33ff */
[C---:B--2---:R-:W-:Y:S02]  /*1280*/  ISETP.NE.AND P3, PT, R20.reuse, 0x9, PT ;  /* 0x000000091400780c */ /* 0x044fe40003f65270 */
[----:B------:R-:W-:Y:S02]  /*1290*/  ISETP.NE.AND P1, PT, R20, 0x2, PT ;  /* 0x000000021400780c */ /* 0x000fe40003f25270 */
[----:B------:R-:W-:-:S04]  /*12a0*/  SEL R12, R12, 0x4, !P3 ;  /* 0x000000040c0c7807 */ /* 0x000fc80005800000 */
[----:B------:R-:W-:Y:S02]  /*12b0*/  SEL R12, R12, 0x3, P1 ;  /* 0x000000030c0c7807 */ /* 0x000fe40000800000 */
[----:B------:R-:W-:-:S04]  /*12c0*/  ISETP.GE.U32.AND P1, PT, R13, 0x4, PT ;  /* 0x000000040d00780c */ /* 0x000fc80003f26070 */
[----:B------:R-:W-:-:S05]  /*12d0*/  SEL R13, R12, 0x8, !P1 ;  /* 0x000000080c0d7807 */ /* 0x000fca0004800000 */
[----:B------:R2:W-:Y:S04]  /*12e0*/  STG.E.U8 desc[UR6][R8.64], R13 ;  /* 0x0000000d08007986 */ /* 0x0005e8000c101106 */
.L_x_21:
[----:B------:R-:W-:Y:S05]  /*12f0*/  BSYNC.RECONVERGENT B2 ;  /* 0x0000000000027941 */ /* 0x000fea0003800200 */
.L_x_20:
[----:B------:R-:W-:Y:S02]  /*1300*/  VIADD R7, R7, 0x4 ;  /* 0x0000000407077836 */ /* 0x000fe40000000000 */
[----:B------:R-:W-:Y:S01]  /*1310*/  VIADD R18, R18, 0x4 ;  /* 0x0000000412127836 */ /* 0x000fe20000000000 */
[----:B------:R-:W-:Y:S06]  /*1320*/  @P0 BRA `(.L_x_22) ;  /* 0xfffffff4006c0947 */ /* 0x000fec000383ffff */
.L_x_13:
[----:B------:R-:W-:Y:S05]  /*1330*/  BSYNC.RECONVERGENT B0 ;  /* 0x0000000000007941 */ /* 0x000fea0003800200 */
.L_x_12:
[----:B------:R-:W-:-:S13]  /*1340*/  ISETP.NE.AND P0, PT, R10, RZ, PT ;  /* 0x000000ff0a00720c */ /* 0x000fda0003f05270 */
[----:B------:R-:W-:Y:S05]  /*1350*/  @!P0 BRA `(.L_x_11) ;  /* 0x0000000000c08947 */ /* 0x000fea0003800000 */
[----:B----4-:R-:W3:Y:S01]  /*1360*/  LDC R16, c[0x0][0x410] ;  /* 0x00010400ff107b82 */ /* 0x010ee20000000800 */
[----:B------:R-:W-:-:S07]  /*1370*/  IMAD.MOV R10, RZ, RZ, -R10 ;  /* 0x000000ffff0a7224 */ /* 0x000fce00078e0a0a */
[----:B------:R-:W4:Y:S02]  /*1380*/  LDC.64 R4, c[0x0][0x3d0] ;  /* 0x0000f400ff047b82 */ /* 0x000f240000000a00 */
.L_x_25:
[----:B--2-4-:R-:W-:-:S06]  /*1390*/  IMAD.WIDE R8, R7, 0x4, R4 ;  /* 0x0000000407087825 */ /* 0x014fcc00078e0204 */
[----:B------:R-:W2:Y:S01]  /*13a0*/  LDG.E R8, desc[UR6][R8.64] ;  /* 0x0000000608087981 */ /* 0x000ea2000c1e1900 */
[----:B------:R-:W-:Y:S01]  /*13b0*/  VIADD R10, R10, 0x1 ;  /* 0x000000010a0a7836 */ /* 0x000fe20000000000 */
[----:B------:R-:W-:Y:S04]  /*13c0*/  BSSY.RECONVERGENT B0, `(.L_x_23) ;  /* 0x0000026000007945 */ /* 0x000fe80003800200 */
[----:B------:R-:W-:Y:S02]  /*13d0*/  ISETP.NE.AND P0, PT, R10, RZ, PT ;  /* 0x000000ff0a00720c */ /* 0x000fe40003f05270 */
[----:B--2---:R-:W-:-:S13]  /*13e0*/  ISETP.NE.AND P1, PT, R8, RZ, PT ;  /* 0x000000ff0800720c */ /* 0x004fda0003f25270 */
[----:B------:R-:W-:Y:S05]  /*13f0*/  @!P1 BRA `(.L_x_24) ;  /* 0x0000000000889947 */ /* 0x000fea0003800000 */
[----:B------:R-:W2:Y:S02]  /*1400*/  LDCU.64 UR4, c[0x0][0x390] ;  /* 0x00007200ff0477ac */ /* 0x000ea40008000a00 */
[----:B--2---:R-:W-:-:S04]  /*1410*/  IADD3 R8, P1, PT, R8, UR4, RZ ;  /* 0x0000000408087c10 */ /* 0x004fc8000ff3e0ff */
[----:B------:R-:W-:-:S05]  /*1420*/  IADD3.X R9, PT, PT, RZ, UR5, RZ, P1, !PT ;  /* 0x00000005ff097c10 */ /* 0x000fca0008ffe4ff */
[----:B-1----:R-:W2:Y:S01]  /*1430*/  LDG.E.U8 R17, desc[UR6][R8.64] ;  /* 0x0000000608117981 */ /* 0x002ea2000c1e1100 */
[----:B---3--:R-:W-:Y:S01]  /*1440*/  IABS R14, R16 ;  /* 0x00000010000e7213 */ /* 0x008fe20000000000 */
[----:B0-----:R-:W-:Y:S01]  /*1450*/  IMAD.MOV.U32 R12, RZ, RZ, RZ ;  /* 0x000000ffff0c7224 */ /* 0x001fe200078e00ff */
[----:B------:R-:W-:Y:S02]  /*1460*/  IABS R18, R6 ;  /* 0x0000000600127213 */ /* 0x000fe40000000000 */
[----:B------:R-:W0:Y:S01]  /*1470*/  I2F.RP R15, R14 ;  /* 0x0000000e000f7306 */ /* 0x000e220000209400 */
[----:B------:R-:W-:-:S07]  /*1480*/  ISETP.NE.AND P2, PT, R16, RZ, PT ;  /* 0x000000ff1000720c */ /* 0x000fce0003f45270 */
        /* <DEDUP_REMOVED lines=13> */
[----:B------:R-:W-:-:S04]  /*1560*/  ISETP.GE.AND P1, PT, R6, RZ, PT ;  /* 0x000000ff0600720c */ /* 0x000fc80003f26270 */
[----:B------:R-:W-:-:S13]  /*1570*/  ISETP.GT.U32.AND P3, PT, R14, R11, PT ;  /* 0x0000000b0e00720c */ /* 0x000fda0003f64070 */
[----:B------:R-:W-:-:S05]  /*1580*/  @!P3 IMAD.IADD R11, R11, 0x1, -R14 ;  /* 0x000000010b0bb824 */ /* 0x000fca00078e0a0e */
[----:B------:R-:W-:Y:S02]  /*1590*/  @!P1 IADD3 R11, PT, PT, -R11, RZ, RZ ;  /* 0x000000ff0b0b9210 */ /* 0x000fe40007ffe1ff */
        /* <DEDUP_REMOVED lines=8> */
.L_x_24:
[----:B------:R-:W-:Y:S05]  /*1620*/  BSYNC.RECONVERGENT B0 ;  /* 0x0000000000007941 */ /* 0x000fea0003800200 */
.L_x_23:
[----:B------:R-:W-:Y:S02]  /*1630*/  VIADD R7, R7, 0x1 ;  /* 0x0000000107077836 */ /* 0x000fe40000000000 */
[----:B------:R-:W-:Y:S01]  /*1640*/  VIADD R6, R6, 0x1 ;  /* 0x0000000106067836 */ /* 0x000fe20000000000 */
[----:B------:R-:W-:Y:S06]  /*1650*/  @P0 BRA `(.L_x_25) ;  /* 0xfffffffc004c0947 */ /* 0x000fec000383ffff */
.L_x_11:
[----:B------:R-:W-:Y:S05]  /*1660*/  BSYNC.RECONVERGENT B1 ;  /* 0x0000000000017941 */ /* 0x000fea0003800200 */
.L_x_10:
[----:B------:R-:W5:Y:S01]  /*1670*/  S2R R10, SR_LANEID ;  /* 0x00000000000a7919 */ /* 0x000f620000000000 */
[----:B------:R-:W1:Y:S01]  /*1680*/  LDC.64 R4, c[0x0][0x400] ;  /* 0x00010000ff047b82 */ /* 0x000e620000000a00 */
[----:B------:R-:W-:Y:S02]  /*1690*/  VOTEU.ANY UR4, UPT, PT ;  /* 0x0000000000047886 */ /* 0x000fe400038e0100 */
[----:B------:R-:W-:Y:S01]  /*16a0*/  UFLO.U32 UR5, UR4 ;  /* 0x00000004000572bd */ /* 0x000fe200080e0000 */
[----:B------:R-:W-:Y:S01]  /*16b0*/  STG.E.U8 desc[UR6][R2.64], RZ ;  /* 0x000000ff02007986 */ /* 0x000fe2000c101106 */
[----:B------:R-:W-:-:S03]  /*16c0*/  UPOPC UR4, UR4 ;  /* 0x00000004000472bf */ /* 0x000fc60008000000 */
[----:B--2---:R-:W2:Y:S03]  /*16d0*/  LDC R11, c[0x0][0x408] ;  /* 0x00010200ff0b7b82 */ /* 0x004ea60000000800 */
[----:B0-----:R-:W-:-:S05]  /*16e0*/  IMAD R13, RZ, RZ, -UR4 ;  /* 0x80000004ff0d7e24 */ /* 0x001fca000f8e02ff */
[----:B------:R-:W0:Y:S08]  /*16f0*/  LDC.64 R6, c[0x0][0x3f0] ;  /* 0x0000fc00ff067b82 */ /* 0x000e300000000a00 */
[----:B------:R-:W3:Y:S01]  /*1700*/  LDC.64 R8, c[0x0][0x3f8] ;  /* 0x0000fe00ff087b82 */ /* 0x000ee20000000a00 */
[----:B-1----:R-:W-:Y:S01]  /*1710*/  IMAD.WIDE R4, R0, 0x4, R4 ;  /* 0x0000000400047825 */ /* 0x002fe200078e0204 */
[----:B-----5:R-:W-:-:S04]  /*1720*/  ISETP.EQ.U32.AND P0, PT, R10, UR5, PT ;  /* 0x000000050a007c0c */ /* 0x020fc8000bf02070 */
[----:B--2---:R-:W-:Y:S09]  /*1730*/  STG.E desc[UR6][R4.64], R11 ;  /* 0x0000000b04007986 */ /* 0x004ff2000c101906 */
[----:B0-----:R-:W-:Y:S04]  /*1740*/  @P0 REDG.E.ADD.STRONG.GPU desc[UR6][R6.64], R13 ;  /* 0x0000000d0600098e */ /* 0x001fe8000c12e106 */
[----:B---3--:R-:W-:Y:S01]  /*1750*/  @P0 REDG.E.ADD.STRONG.GPU desc[UR6][R8.64], R13 ;  /* 0x0000000d0800098e */ /* 0x008fe2000c12e106 */
[----:B------:R-:W-:Y:S05]  /*1760*/  EXIT ;  /* 0x000000000000794d */ /* 0x000fea0003800000 */
.L_x_3:
[----:B------:R-:W0:Y:S02]  /*1770*/  LDC.64 R6, c[0x0][0x438] ;  /* 0x00010e00ff067b82 */ /* 0x000e240000000a00 */
[----:B0-----:R-:W-:-:S06]  /*1780*/  IMAD.WIDE R6, R0, 0x4, R6 ;  /* 0x0000000400067825 */ /* 0x001fcc00078e0206 */
[----:B------:R-:W2:Y:S02]  /*1790*/  LDG.E R7, desc[UR6][R6.64] ;  /* 0x0000000606077981 */ /* 0x000ea4000c1e1900 */
[----:B--2---:R-:W-:-:S13]  /*17a0*/  FSETP.GTU.AND P0, PT, R8, R7, PT ;  /* 0x000000070800720b */ /* 0x004fda0003f0c000 */
[----:B------:R-:W-:Y:S05]  /*17b0*/  @P0 BRA `(.L_x_26) ;  /* 0x0000000400940947 */ /* 0x000fea0003800000 */
[----:B------:R-:W0:Y:S01]  /*17c0*/  LDCU UR4, c[0x0][0x448] ;  /* 0x00008900ff0477ac */ /* 0x000e220008000800 */
[----:B------:R-:W1:Y:S01]  /*17d0*/  LDC.64 R6, c[0x0][0x3c8] ;  /* 0x0000f200ff067b82 */ /* 0x000e620000000a00 */
[----:B0-----:R-:W-:Y:S01]  /*17e0*/  ISETP.NE.AND P0, PT, RZ, UR4, PT ;  /* 0x00000004ff007c0c */ /* 0x001fe2000bf05270 */
[----:B-1----:R-:W-:-:S12]  /*17f0*/  IMAD.WIDE R8, R0, 0x4, R6 ;  /* 0x0000000400087825 */ /* 0x002fd800078e0206 */
[----:B------:R0:W-:Y:S04]  /*1800*/  @P0 STG.E desc[UR6][R4.64], RZ ;  /* 0x000000ff04000986 */ /* 0x0001e8000c101906 */
[----:B------:R-:W2:Y:S04]  /*1810*/  LDG.E R7, desc[UR6][R8.64+0x4] ;  /* 0x0000040608077981 */ /* 0x000ea8000c1e1900 */
[----:B------:R-:W2:Y:S01]  /*1820*/  LDG.E R6, desc[UR6][R8.64] ;  /* 0x0000000608067981 */ /* 0x000ea2000c1e1900 */
[----:B------:R-:W-:Y:S01]  /*1830*/  BSSY.RECONVERGENT B1, `(.L_x_27) ;  /* 0x0000052000017945 */ /* 0x000fe20003800200 */
[----:B--2---:R-:W-:-:S13]  /*1840*/  ISETP.GE.AND P0, PT, R6, R7, PT ;  /* 0x000000070600720c */ /* 0x004fda0003f06270 */
[----:B0-----:R-:W-:Y:S05]  /*1850*/  @P0 BRA `(.L_x_28) ;  /* 0x00000004003c0947 */ /* 0x001fea0003800000 */
[----:B------:R-:W0:Y:S01]  /*1860*/  LDC.64 R4, c[0x0][0x428] ;  /* 0x00010a00ff047b82 */ /* 0x000e220000000a00 */
[----:B------:R-:W-:Y:S01]  /*1870*/  IMAD.IADD R8, R7, 0x1, -R6 ;  /* 0x0000000107087824 */ /* 0x000fe200078e0a06 */
[----:B------:R-:W-:Y:S01]  /*1880*/  BSSY.RECONVERGENT B2, `(.L_x_29) ;  /* 0x000001b000027945 */ /* 0x000fe20003800200 */
[----:B------:R-:W-:-:S03]  /*1890*/  IMAD.IADD R9, R6, 0x1, -R7 ;  /* 0x0000000106097824 */ /* 0x000fc600078e0a07 */
[----:B------:R-:W-:Y:S02]  /*18a0*/  LOP3.LUT P1, R12, R8, 0x3, RZ, 0xc0, !PT ;  /* 0x00000003080c7812 */ /* 0x000fe4000782c0ff */
[----:B------:R-:W-:Y:S01]  /*18b0*/  ISETP.GT.U32.AND P0, PT, R9, -0x4, PT ;  /* 0xfffffffc0900780c */ /* 0x000fe20003f04070 */
[----:B0-----:R-:W-:-:S04]  /*18c0*/  IMAD.WIDE R4, R0, 0x4, R4 ;  /* 0x0000000400047825 */ /* 0x001fc800078e0204 */
[----:B------:R-:W-:-:S06]  /*18d0*/  IMAD.MOV.U32 R0, RZ, RZ, R6 ;  /* 0x000000ffff007224 */ /* 0x000fcc00078e0006 */
[----:B------:R-:W-:Y:S05]  /*18e0*/  @!P1 BRA `(.L_x_30) ;  /* 0x0000000000509947 */ /* 0x000fea0003800000 */
[----:B------:R-:W0:Y:S01]  /*18f0*/  LDC.64 R8, c[0x0][0x3a0] ;  /* 0x0000e800ff087b82 */ /* 0x000e220000000a00 */
[----:B------:R-:W-:Y:S02]  /*1900*/  IMAD.MOV R18, RZ, RZ, -R12 ;  /* 0x000000ffff127224 */ /* 0x000fe400078e0a0c */
[----:B------:R-:W-:-:S05]  /*1910*/  IMAD.MOV.U32 R0, RZ, RZ, R6 ;  /* 0x000000ffff007224 */ /* 0x000fca00078e0006 */
[----:B------:R-:W1:Y:S02]  /*1920*/  LDC.64 R10, c[0x0][0x3c0] ;  /* 0x0000f000ff0a7b82 */ /* 0x000e640000000a00 */
.L_x_31:
[----:B-1----:R-:W-:Y:S01]  /*1930*/  IMAD.WIDE R12, R0, 0x4, R10 ;  /* 0x00000004000c7825 */ /* 0x002fe200078e020a */
[----:B------:R-:W1:Y:S05]  /*1940*/  LDCU.64 UR4, c[0x0][0x3e8] ;  /* 0x00007d00ff0477ac */ /* 0x000e6a0008000a00 */
[----:B------:R-:W0:Y:S02]  /*1950*/  LDG.E R13, desc[UR6][R12.64] ;  /* 0x000000060c0d7981 */ /* 0x000e24000c1e1900 */
[----:B0-2---:R-:W-:-:S05]  /*1960*/  IMAD.WIDE R16, R13, 0x4, R8 ;  /* 0x000000040d107825 */ /* 0x005fca00078e0208 */
[----:B------:R-:W2:Y:S02]  /*1970*/  LDG.E R6, desc[UR6][R16.64] ;  /* 0x0000000610067981 */ /* 0x000ea4000c1e1900 */
[----:B--2---:R-:W-:-:S13]  /*1980*/  FSETP.GE.AND P1, PT, R6, RZ, PT ;  /* 0x000000ff0600720b */ /* 0x004fda0003f26000 */
[----:B------:R-:W2:Y:S01]  /*1990*/  @P1 LDG.E R19, desc[UR6][R4.64] ;  /* 0x0000000604131981 */ /* 0x000ea2000c1e1900 */
[C---:B-1----:R-:W-:Y:S01]  /*19a0*/  IADD3 R14, P2, PT, R13.reuse, UR4, RZ ;  /* 0x000000040d0e7c10 */ /* 0x042fe2000ff5e0ff */
[----:B------:R-:W-:Y:S02]  /*19b0*/  HFMA2 R6, -RZ, RZ, 0, 5.9604644775390625e-08 ;  /* 0x00000001ff067431 */ /* 0x000fe400000001ff */
[----:B------:R-:W-:Y:S01]  /*19c0*/  VIADD R18, R18, 0x1 ;  /* 0x0000000112127836 */ /* 0x000fe20000000000 */
[----:B------:R-:W-:Y:S01]  /*19d0*/  LEA.HI.X.SX32 R15, R13, UR5, 0x1, P2 ;  /* 0x000000050d0f7c11 */ /* 0x000fe200090f0eff */
[----:B------:R-:W-:Y:S01]  /*19e0*/  VIADD R0, R0, 0x1 ;  /* 0x0000000100007836 */ /* 0x000fe20000000000 */
[----:B--2---:R2:W-:Y:S02]  /*19f0*/  @P1 STG.E desc[UR6][R16.64], R19 ;  /* 0x0000001310001986 */ /* 0x0045e4000c101906 */
[----:B------:R-:W-:Y:S02]  /*1a00*/  ISETP.NE.AND P1, PT, R18, RZ, PT ;  /* 0x000000ff1200720c */ /* 0x000fe40003f25270 */
[----:B------:R2:W-:Y:S11]  /*1a10*/  STG.E.U8 desc[UR6][R14.64], R6 ;  /* 0x000000060e007986 */ /* 0x0005f6000c101106 */
[----:B------:R-:W-:Y:S05]  /*1a20*/  @P1 BRA `(.L_x_31) ;  /* 0xfffffffc00c01947 */ /* 0x000fea000383ffff */
.L_x_30:
[----:B------:R-:W-:Y:S05]  /*1a30*/  BSYNC.RECONVERGENT B2 ;  /* 0x0000000000027941 */ /* 0x000fea0003800200 */
.L_x_29:
[----:B------:R-:W-:Y:S05]  /*1a40*/  @P0 BRA `(.L_x_28) ;  /* 0x0000000000c00947 */ /* 0x000fea0003800000 */
[----:B------:R-:W2:Y:S02]  /*1a50*/  LDC.64 R8, c[0x0][0x3c0] ;  /* 0x0000f000ff087b82 */ /* 0x000ea40000000a00 */
[----:B--2---:R-:W-:Y:S01]  /*1a60*/  IADD3 R6, P0, PT, R8, 0x8, RZ ;  /* 0x0000000808067810 */ /* 0x004fe20007f1e0ff */
[----:B------:R-:W-:-:S04]  /*1a70*/  IMAD.IADD R8, R0, 0x1, -R7 ;  /* 0x0000000100087824 */ /* 0x000fc800078e0a07 */
[----:B------:R-:W-:-:S08]  /*1a80*/  IMAD.X R7, RZ, RZ, R9, P0 ;  /* 0x000000ffff077224 */ /* 0x000fd000000e0609 */
.L_x_32:
[----:B------:R-:W-:Y:S01]  /*1a90*/  IMAD.WIDE R12, R0, 0x4, R6 ;  /* 0x00000004000c7825 */ /* 0x000fe200078e0206 */
[----:B0-----:R-:W0:Y:S01]  /*1aa0*/  LDC.64 R10, c[0x0][0x3a0] ;  /* 0x0000e800ff0a7b82 */ /* 0x001e220000000a00 */
[----:B------:R-:W1:Y:S03]  /*1ab0*/  LDCU.64 UR4, c[0x0][0x3e8] ;  /* 0x00007d00ff0477ac */ /* 0x000e660008000a00 */
[----:B------:R-:W0:Y:S02]  /*1ac0*/  LDG.E R15, desc[UR6][R12.64+-0x8] ;  /* 0xfffff8060c0f7981 */ /* 0x000e24000c1e1900 */
[----:B0-----:R-:W-:-:S05]  /*1ad0*/  IMAD.WIDE R18, R15, 0x4, R10 ;  /* 0x000000040f127825 */ /* 0x001fca00078e020a */
[----:B------:R-:W2:Y:S02]  /*1ae0*/  LDG.E R9, desc[UR6][R18.64] ;  /* 0x0000000612097981 */ /* 0x000ea4000c1e1900 */
[----:B--2---:R-:W-:-:S13]  /*1af0*/  FSETP.GE.AND P0, PT, R9, RZ, PT ;  /* 0x000000ff0900720b */ /* 0x004fda0003f06000 */
[----:B------:R-:W2:Y:S01]  /*1b00*/  @P0 LDG.E R23, desc[UR6][R4.64] ;  /* 0x0000000604170981 */ /* 0x000ea2000c1e1900 */
[----:B-1----:R-:W-:Y:S01]  /*1b10*/  IADD3 R14, P1, PT, R15, UR4, RZ ;  /* 0x000000040f0e7c10 */ /* 0x002fe2000ff3e0ff */
[----:B------:R-:W-:-:S03]  /*1b20*/  IMAD.MOV.U32 R9, RZ, RZ, 0x1 ;  /* 0x00000001ff097424 */ /* 0x000fc600078e00ff */
[----:B------:R-:W-:Y:S01]  /*1b30*/  LEA.HI.X.SX32 R15, R15, UR5, 0x1, P1 ;  /* 0x000000050f0f7c11 */ /* 0x000fe200088f0eff */
[----:B--2---:R0:W-:Y:S04]  /*1b40*/  @P0 STG.E desc[UR6][R18.64], R23 ;  /* 0x0000001712000986 */ /* 0x0041e8000c101906 */
[----:B------:R1:W-:Y:S04]  /*1b50*/  STG.E.U8 desc[UR6][R14.64], R9 ;  /* 0x000000090e007986 */ /* 0x0003e8000c101106 */
[----:B------:R-:W2:Y:S02]  /*1b60*/  LDG.E R17, desc[UR6][R12.64+-0x4] ;  /* 0xfffffc060c117981 */ /* 0x000ea4000c1e1900 */
[----:B--2---:R-:W-:-:S05]  /*1b70*/  IMAD.WIDE R20, R17, 0x4, R10 ;  /* 0x0000000411147825 */ /* 0x004fca00078e020a */
[----:B------:R-:W2:Y:S02]  /*1b80*/  LDG.E R16, desc[UR6][R20.64] ;  /* 0x0000000614107981 */ /* 0x000ea4000c1e1900 */
[----:B--2---:R-:W-:-:S13]  /*1b90*/  FSETP.GE.AND P0, PT, R16, RZ, PT ;  /* 0x000000ff1000720b */ /* 0x004fda0003f06000 */
[----:B------:R-:W2:Y:S01]  /*1ba0*/  @P0 LDG.E R25, desc[UR6][R4.64] ;  /* 0x0000000604190981 */ /* 0x000ea2000c1e1900 */
[----:B------:R-:W-:-:S04]  /*1bb0*/  IADD3 R16, P1, PT, R17, UR4, RZ ;  /* 0x0000000411107c10 */ /* 0x000fc8000ff3e0ff */
[----:B------:R-:W-:Y:S01]  /*1bc0*/  LEA.HI.X.SX32 R17, R17, UR5, 0x1, P1 ;  /* 0x0000000511117c11 */ /* 0x000fe200088f0eff */
[----:B--2---:R2:W-:Y:S04]  /*1bd0*/  @P0 STG.E desc[UR6][R20.64], R25 ;  /* 0x0000001914000986 */ /* 0x0045e8000c101906 */
[----:B------:R3:W-:Y:S04]  /*1be0*/  STG.E.U8 desc[UR6][R16.64], R9 ;  /* 0x0000000910007986 */ /* 0x0007e8000c101106 */
[----:B------:R-:W0:Y:S02]  /*1bf0*/  LDG.E R27, desc[UR6][R12.64] ;  /* 0x000000060c1b7981 */ /* 0x000e24000c1e1900 */
[----:B0-----:R-:W-:-:S05]  /*1c00*/  IMAD.WIDE R18, R27, 0x4, R10 ;  /* 0x000000041b127825 */ /* 0x001fca00078e020a */
[----:B-1----:R-:W4:Y:S02]  /*1c10*/  LDG.E R14, desc[UR6][R18.64] ;  /* 0x00000006120e7981 */ /* 0x002f24000c1e1900 */
[----:B----4-:R-:W-:-:S13]  /*1c20*/  FSETP.GE.AND P0, PT, R14, RZ, PT ;  /* 0x000000ff0e00720b */ /* 0x010fda0003f06000 */
[----:B------:R-:W4:Y:S01]  /*1c30*/  @P0 LDG.E R23, desc[UR6][R4.64] ;  /* 0x0000000604170981 */ /* 0x000f22000c1e1900 */
[----:B------:R-:W-:-:S04]  /*1c40*/  IADD3 R14, P1, PT, R27, UR4, RZ ;  /* 0x000000041b0e7c10 */ /* 0x000fc8000ff3e0ff */
[----:B------:R-:W-:Y:S01]  /*1c50*/  LEA.HI.X.SX32 R15, R27, UR5, 0x1, P1 ;  /* 0x000000051b0f7c11 */ /* 0x000fe200088f0eff */
[----:B----4-:R0:W-:Y:S04]  /*1c60*/  @P0 STG.E desc[UR6][R18.64], R23 ;  /* 0x0000001712000986 */ /* 0x0101e8000c101906 */
[----:B------:R0:W-:Y:S04]  /*1c70*/  STG.E.U8 desc[UR6][R14.64], R9 ;  /* 0x000000090e007986 */ /* 0x0001e8000c101106 */
[----:B--2---:R-:W3:Y:S02]  /*1c80*/  LDG.E R25, desc[UR6][R12.64+0x4] ;  /* 0x000004060c197981 */ /* 0x004ee4000c1e1900 */
[----:B---3--:R-:W-:-:S05]  /*1c90*/  IMAD.WIDE R16, R25, 0x4, R10 ;  /* 0x0000000419107825 */ /* 0x008fca00078e020a */
[----:B------:R-:W2:Y:S02]  /*1ca0*/  LDG.E R10, desc[UR6][R16.64] ;  /* 0x00000006100a7981 */ /* 0x000ea4000c1e1900 */
[----:B--2---:R-:W-:-:S13]  /*1cb0*/  FSETP.GE.AND P0, PT, R10, RZ, PT ;  /* 0x000000ff0a00720b */ /* 0x004fda0003f06000 */
[----:B------:R-:W2:Y:S01]  /*1cc0*/  @P0 LDG.E R21, desc[UR6][R4.64] ;  /* 0x0000000604150981 */ /* 0x000ea2000c1e1900 */
[C---:B------:R-:W-:Y:S01]  /*1cd0*/  IADD3 R10, P1, PT, R25.reuse, UR4, RZ ;  /* 0x00000004190a7c10 */ /* 0x040fe2000ff3e0ff */
[----:B------:R-:W-:Y:S02]  /*1ce0*/  VIADD R8, R8, 0x4 ;  /* 0x0000000408087836 */ /* 0x000fe40000000000 */
[----:B------:R-:W-:Y:S01]  /*1cf0*/  VIADD R0, R0, 0x4 ;  /* 0x0000000400007836 */ /* 0x000fe20000000000 */
[----:B------:R-:W-:Y:S01]  /*1d00*/  LEA.HI.X.SX32 R11, R25, UR5, 0x1, P1 ;  /* 0x00000005190b7c11 */ /* 0x000fe200088f0eff */
[----:B--2---:R0:W-:Y:S01]  /*1d10*/  @P0 STG.E desc[UR6][R16.64], R21 ;  /* 0x0000001510000986 */ /* 0x0041e2000c101906 */
[----:B------:R-:W-:-:S03]  /*1d20*/  ISETP.NE.AND P0, PT, R8, RZ, PT ;  /* 0x000000ff0800720c */ /* 0x000fc60003f05270 */
[----:B------:R0:W-:Y:S10]  /*1d30*/  STG.E.U8 desc[UR6][R10.64], R9 ;  /* 0x000000090a007986 */ /* 0x0001f4000c101106 */
[----:B------:R-:W-:Y:S05]  /*1d40*/  @P0 BRA `(.L_x_32) ;  /* 0xfffffffc00500947 */ /* 0x000fea000383ffff */
.L_x_28:
[----:B------:R-:W-:Y:S05]  /*1d50*/  BSYNC.RECONVERGENT B1 ;  /* 0x0000000000017941 */ /* 0x000fea0003800200 */
.L_x_27:
[----:B------:R-:W1:Y:S01]  /*1d60*/  S2R R0, SR_LANEID ;  /* 0x0000000000007919 */ /* 0x000e620000000000 */
[----:B------:R-:W3:Y:S01]  /*1d70*/  LDC.64 R4, c[0x0][0x3f8] ;  /* 0x0000fe00ff047b82 */ /* 0x000ee20000000a00 */
[----:B------:R-:W-:Y:S02]  /*1d80*/  VOTEU.ANY UR4, UPT, PT ;  /* 0x0000000000047886 */ /* 0x000fe400038e0100 */
[----:B------:R-:W-:Y:S02]  /*1d90*/  UFLO.U32 UR5, UR4 ;  /* 0x00000004000572bd */ /* 0x000fe400080e0000 */
[----:B------:R-:W-:-:S06]  /*1da0*/  UPOPC UR4, UR4 ;  /* 0x00000004000472bf */ /* 0x000fcc0008000000 */
[----:B------:R-:W-:Y:S02]  /*1db0*/  IADD3 R7, PT, PT, RZ, -UR4, RZ ;  /* 0x80000004ff077c10 */ /* 0x000fe4000fffe0ff */
[----:B-1----:R-:W-:Y:S01]  /*1dc0*/  ISETP.EQ.U32.AND P0, PT, R0, UR5, PT ;  /* 0x0000000500007c0c */ /* 0x002fe2000bf02070 */
[----:B------:R-:W-:-:S05]  /*1dd0*/  IMAD.MOV.U32 R0, RZ, RZ, 0x1 ;  /* 0x00000001ff007424 */ /* 0x000fca00078e00ff */
[----:B------:R-:W-:Y:S07]  /*1de0*/  STG.E.U8 desc[UR6][R2.64], R0 ;  /* 0x0000000002007986 */ /* 0x000fee000c101106 */
[----:B---3--:R-:W-:Y:S01]  /*1df0*/  @P0 REDG.E.ADD.STRONG.GPU desc[UR6][R4.64], R7 ;  /* 0x000000070400098e */ /* 0x008fe2000c12e106 */
[----:B------:R-:W-:Y:S05]  /*1e00*/  EXIT ;  /* 0x000000000000794d */ /* 0x000fea0003800000 */
.L_x_26:
[----:B------:R-:W-:-:S05]  /*1e10*/  VIADD R3, R12, 0x1 ;  /* 0x000000010c037836 */ /* 0x000fca0000000000 */
[----:B------:R-:W-:Y:S01]  /*1e20*/  STG.E desc[UR6][R4.64], R3 ;  /* 0x0000000304007986 */ /* 0x000fe2000c101906 */
[----:B------:R-:W-:Y:S05]  /*1e30*/  EXIT ;  /* 0x000000000000794d */ /* 0x000fea0003800000 */
.L_x_0:
[----:B------:R-:W0:Y:S01]  /*1e40*/  LDC.64 R4, c[0x0][0x3b8] ;  /* 0x0000ee00ff047b82 */ /* 0x000e220000000a00 */
[----:B------:R-:W1:Y:S07]  /*1e50*/  LDCU UR4, c[0x0][0x40c] ;  /* 0x00008180ff0477ac */ /* 0x000e6e0008000800 */
[----:B------:R-:W2:Y:S01]  /*1e60*/  LDC.64 R6, c[0x0][0x3b0] ;  /* 0x0000ec00ff067b82 */ /* 0x000ea20000000a00 */
[----:B0-----:R-:W-:-:S07]  /*1e70*/  IMAD.WIDE R8, R0, 0x4, R4 ;  /* 0x0000000400087825 */ /* 0x001fce00078e0204 */
[----:B------:R-:W0:Y:S01]  /*1e80*/  LDC.64 R4, c[0x0][0x388] ;  /* 0x0000e200ff047b82 */ /* 0x000e220000000a00 */
[----:B------:R-:W1:Y:S01]  /*1e90*/  LDG.E R8, desc[UR6][R8.64] ;  /* 0x0000000608087981 */ /* 0x000e62000c1e1900 */
[----:B--2---:R-:W-:-:S06]  /*1ea0*/  IMAD.WIDE R6, R0, 0x4, R6 ;  /* 0x0000000400067825 */ /* 0x004fcc00078e0206 */
[----:B------:R-:W2:Y:S01]  /*1eb0*/  LDG.E R7, desc[UR6][R6.64] ;  /* 0x0000000606077981 */ /* 0x000ea2000c1e1900 */
[----:B-1----:R-:W-:-:S04]  /*1ec0*/  VIADD R11, R8, UR4 ;  /* 0x00000004080b7c36 */ /* 0x002fc80008000000 */
[----:B0-----:R-:W-:-:S06]  /*1ed0*/  IMAD.WIDE.U32 R4, R11, 0x4, R4 ;  /* 0x000000040b047825 */ /* 0x001fcc00078e0004 */
[----:B------:R-:W2:Y:S02]  /*1ee0*/  LDG.E R4, desc[UR6][R4.64] ;  /* 0x0000000604047981 */ /* 0x000ea4000c1e1900 */
[----:B--2---:R-:W-:-:S13]  /*1ef0*/  FSETP.GE.AND P0, PT, R4, R7, PT ;  /* 0x000000070400720b */ /* 0x004fda0003f06000 */
[----:B------:R-:W-:Y:S05]  /*1f00*/  @!P0 BRA `(.L_x_33) ;  /* 0x0000000400908947 */ /* 0x000fea0003800000 */
[----:B------:R-:W0:Y:S02]  /*1f10*/  LDC.64 R4, c[0x0][0x3c8] ;  /* 0x0000f200ff047b82 */ /* 0x000e240000000a00 */
[----:B0-----:R-:W-:-:S05]  /*1f20*/  IMAD.WIDE R4, R0, 0x4, R4 ;  /* 0x0000000400047825 */ /* 0x001fca00078e0204 */
[----:B------:R-:W2:Y:S04]  /*1f30*/  LDG.E R7, desc[UR6][R4.64+0x4] ;  /* 0x0000040604077981 */ /* 0x000ea8000c1e1900 */
[----:B------:R-:W2:Y:S01]  /*1f40*/  LDG.E R6, desc[UR6][R4.64] ;  /* 0x0000000604067981 */ /* 0x000ea2000c1e1900 */
[----:B------:R-:W-:Y:S01]  /*1f50*/  BSSY.RECONVERGENT B0, `(.L_x_34) ;  /* 0x0000050000007945 */ /* 0x000fe20003800200 */
[----:B--2---:R-:W-:-:S13]  /*1f60*/  ISETP.GE.AND P0, PT, R6, R7, PT ;  /* 0x000000070600720c */ /* 0x004fda0003f06270 */
[----:B------:R-:W-:Y:S05]  /*1f70*/  @P0 BRA `(.L_x_35) ;  /* 0x0000000400340947 */ /* 0x000fea0003800000 */
[----:B------:R-:W0:Y:S01]  /*1f80*/  LDC.64 R4, c[0x0][0x430] ;  /* 0x00010c00ff047b82 */ /* 0x000e220000000a00 */
[----:B------:R-:W-:Y:S01]  /*1f90*/  IMAD.IADD R8, R7, 0x1, -R6 ;  /* 0x0000000107087824 */ /* 0x000fe200078e0a06 */
[----:B------:R-:W-:Y:S01]  /*1fa0*/  BSSY.RECONVERGENT B1, `(.L_x_36) ;  /* 0x0000019000017945 */ /* 0x000fe20003800200 */
[----:B------:R-:W-:-:S03]  /*1fb0*/  IMAD.IADD R9, R6, 0x1, -R7 ;  /* 0x0000000106097824 */ /* 0x000fc600078e0a07 */
[----:B------:R-:W-:Y:S02]  /*1fc0*/  LOP3.LUT P1, R12, R8, 0x3, RZ, 0xc0, !PT ;  /* 0x00000003080c7812 */ /* 0x000fe4000782c0ff */
[----:B------:R-:W-:Y:S01]  /*1fd0*/  ISETP.GT.U32.AND P0, PT, R9, -0x4, PT ;  /* 0xfffffffc0900780c */ /* 0x000fe20003f04070 */
[----:B0-----:R-:W-:-:S10]  /*1fe0*/  IMAD.WIDE R4, R0, 0x4, R4 ;  /* 0x0000000400047825 */ /* 0x001fd400078e0204 */
[----:B------:R-:W-:Y:S05]  /*1ff0*/  @!P1 BRA `(.L_x_37) ;  /* 0x00000000004c9947 */ /* 0x000fea0003800000 */
[----:B------:R-:W0:Y:S01]  /*2000*/  LDC.64 R8, c[0x0][0x3a0] ;  /* 0x0000e800ff087b82 */ /* 0x000e220000000a00 */
[----:B------:R-:W-:-:S07]  /*2010*/  IMAD.MOV R18, RZ, RZ, -R12 ;  /* 0x000000ffff127224 */ /* 0x000fce00078e0a0c */
[----:B------:R-:W1:Y:S02]  /*2020*/  LDC.64 R10, c[0x0][0x3c0] ;  /* 0x0000f000ff0a7b82 */ /* 0x000e640000000a00 */
.L_x_38:
[----:B-12---:R-:W-:-:S06]  /*2030*/  IMAD.WIDE R14, R6, 0x4, R10 ;  /* 0x00000004060e7825 */ /* 0x006fcc00078e020a */
[----:B------:R-:W0:Y:S02]  /*2040*/  LDG.E R15, desc[UR6][R14.64] ;  /* 0x000000060e0f7981 */ /* 0x000e24000c1e1900 */
[----:B0-----:R-:W-:-:S05]  /*2050*/  IMAD.WIDE R12, R15, 0x4, R8 ;  /* 0x000000040f0c7825 */ /* 0x001fca00078e0208 */
[----:B------:R-:W2:Y:S02]  /*2060*/  LDG.E R16, desc[UR6][R12.64] ;  /* 0x000000060c107981 */ /* 0x000ea4000c1e1900 */
[----:B--2---:R-:W-:-:S13]  /*2070*/  FSETP.GE.AND P1, PT, R16, RZ, PT ;  /* 0x000000ff1000720b */ /* 0x004fda0003f26000 */
[----:B------:R-:W2:Y:S01]  /*2080*/  @P1 LDG.E R19, desc[UR6][R4.64] ;  /* 0x0000000604131981 */ /* 0x000ea2000c1e1900 */
[C---:B------:R-:W-:Y:S01]  /*2090*/  IADD3 R16, P2, PT, R15.reuse, UR8, RZ ;  /* 0x000000080f107c10 */ /* 0x040fe2000ff5e0ff */
[----:B------:R-:W-:Y:S02]  /*20a0*/  IMAD.MOV.U32 R20, RZ, RZ, 0x2 ;  /* 0x00000002ff147424 */ /* 0x000fe400078e00ff */
[----:B------:R-:W-:Y:S01]  /*20b0*/  VIADD R18, R18, 0x1 ;  /* 0x0000000112127836 */ /* 0x000fe20000000000 */
[----:B------:R-:W-:Y:S01]  /*20c0*/  LEA.HI.X.SX32 R17, R15, UR9, 0x1, P2 ;  /* 0x000000090f117c11 */ /* 0x000fe200090f0eff */
[----:B------:R-:W-:Y:S01]  /*20d0*/  VIADD R6, R6, 0x1 ;  /* 0x0000000106067836 */ /* 0x000fe20000000000 */
[----:B------:R-:W-:Y:S01]  /*20e0*/  PRMT R15, R20, 0x7610, R15 ;  /* 0x00007610140f7816 */ /* 0x000fe2000000000f */
[----:B--2---:R2:W-:Y:S01]  /*20f0*/  @P1 STG.E desc[UR6][R12.64], R19 ;  /* 0x000000130c001986 */ /* 0x0045e2000c101906 */
[----:B------:R-:W-:-:S03]  /*2100*/  ISETP.NE.AND P1, PT, R18, RZ, PT ;  /* 0x000000ff1200720c */ /* 0x000fc60003f25270 */
[----:B------:R2:W-:Y:S10]  /*2110*/  STG.E.U8 desc[UR6][R16.64], R15 ;  /* 0x0000000f10007986 */ /* 0x0005f4000c101106 */
[----:B------:R-:W-:Y:S05]  /*2120*/  @P1 BRA `(.L_x_38) ;  /* 0xfffffffc00c01947 */ /* 0x000fea000383ffff */
.L_x_37:
[----:B------:R-:W-:Y:S05]  /*2130*/  BSYNC.RECONVERGENT B1 ;  /* 0x0000000000017941 */ /* 0x000fea0003800200 */
.L_x_36:
[----:B------:R-:W-:Y:S05]  /*2140*/  @P0 BRA `(.L_x_35) ;  /* 0x0000000000c00947 */ /* 0x000fea0003800000 */
[----:B------:R-:W0:Y:S01]  /*2150*/  LDC.64 R8, c[0x0][0x3c0] ;  /* 0x0000f000ff087b82 */ /* 0x000e220000000a00 */
[----:B------:R-:W-:Y:S02]  /*2160*/  IADD3 R7, PT, PT, -R7, R6, RZ ;  /* 0x0000000607077210 */ /* 0x000fe40007ffe1ff */
[----:B0-----:R-:W-:-:S05]  /*2170*/  IADD3 R8, P0, PT, R8, 0x8, RZ ;  /* 0x0000000808087810 */ /* 0x001fca0007f1e0ff */
[----:B------:R-:W-:-:S08]  /*2180*/  IMAD.X R9, RZ, RZ, R9, P0 ;  /* 0x000000ffff097224 */ /* 0x000fd000000e0609 */
.L_x_39:
[----:B--2---:R-:W-:Y:S01]  /*2190*/  IMAD.WIDE R12, R6, 0x4, R8 ;  /* 0x00000004060c7825 */ /* 0x004fe200078e0208 */
        /* <DEDUP_REMOVED lines=21> */
[----:B0-----:R-:W1:Y:S02]  /*22f0*/  LDG.E R17, desc[UR6][R12.64] ;  /* 0x000000060c117981 */ /* 0x001e64000c1e1900 */
[----:B-1----:R-:W-:-:S05]  /*2300*/  IMAD.WIDE R18, R17, 0x4, R10 ;  /* 0x0000000411127825 */ /* 0x002fca00078e020a */
[----:B------:R-:W4:Y:S02]  /*2310*/  LDG.E R15, desc[UR6][R18.64] ;  /* 0x00000006120f7981 */ /* 0x000f24000c1e1900 */
        /* <DEDUP_REMOVED lines=11> */
[----:B------:R-:W-:Y:S01]  /*23d0*/  IADD3 R10, P1, PT, R25, UR4, RZ ;  /* 0x00000004190a7c10 */ /* 0x000fe2000ff3e0ff */
[----:B------:R-:W-:Y:S02]  /*23e0*/  VIADD R7, R7, 0x4 ;  /* 0x0000000407077836 */ /* 0x000fe40000000000 */
[----:B------:R-:W-:Y:S01]  /*23f0*/  VIADD R6, R6, 0x4 ;  /* 0x0000000406067836 */ /* 0x000fe20000000000 */
[----:B------:R-:W-:Y:S01]  /*2400*/  LEA.HI.X.SX32 R11, R25, UR5, 0x1, P1 ;  /* 0x00000005190b7c11 */ /* 0x000fe200088f0eff */
[----:B--2---:R0:W-:Y:S01]  /*2410*/  @P0 STG.E desc[UR6][R20.64], R23 ;  /* 0x0000001714000986 */ /* 0x0041e2000c101906 */
[----:B------:R-:W-:-:S03]  /*2420*/  ISETP.NE.AND P0, PT, R7, RZ, PT ;  /* 0x000000ff0700720c */ /* 0x000fc60003f05270 */
[----:B------:R0:W-:Y:S10]  /*2430*/  STG.E.U8 desc[UR6][R10.64], R14 ;  /* 0x0000000e0a007986 */ /* 0x0001f4000c101106 */
[----:B------:R-:W-:Y:S05]  /*2440*/  @P0 BRA `(.L_x_39) ;  /* 0xfffffffc00500947 */ /* 0x000fea000383ffff */
.L_x_35:
[----:B------:R-:W-:Y:S05]  /*2450*/  BSYNC.RECONVERGENT B0 ;  /* 0x0000000000007941 */ /* 0x000fea0003800200 */
.L_x_34:
[----:B------:R-:W1:Y:S01]  /*2460*/  LDC.64 R4, c[0x0][0x418] ;  /* 0x00010600ff047b82 */ /* 0x000e620000000a00 */
[----:B------:R-:W-:-:S05]  /*2470*/  IMAD.MOV.U32 R7, RZ, RZ, 0x2 ;  /* 0x00000002ff077424 */ /* 0x000fca00078e00ff */
[----:B------:R3:W-:Y:S01]  /*2480*/  STG.E.U8 desc[UR6][R2.64], R7 ;  /* 0x0000000702007986 */ /* 0x0007e2000c101106 */
[----:B-1----:R-:W-:-:S05]  /*2490*/  IMAD.WIDE R4, R0, 0x4, R4 ;  /* 0x0000000400047825 */ /* 0x002fca00078e0204 */
[----:B------:R-:W4:Y:S01]  /*24a0*/  LDG.E R0, desc[UR6][R4.64] ;  /* 0x0000000604007981 */ /* 0x000f22000c1e1900 */
[----:B---3--:R-:W1:Y:S01]  /*24b0*/  LDC.64 R6, c[0x0][0x3f8] ;  /* 0x0000fe00ff067b82 */ /* 0x008e620000000a00 */
[----:B------:R-:W-:Y:S01]  /*24c0*/  VOTEU.ANY UR4, UPT, PT ;  /* 0x0000000000047886 */ /* 0x000fe200038e0100 */
[----:B------:R-:W3:Y:S01]  /*24d0*/  S2R R8, SR_LANEID ;  /* 0x0000000000087919 */ /* 0x000ee20000000000 */
[----:B------:R-:W-:Y:S02]  /*24e0*/  UFLO.U32 UR5, UR4 ;  /* 0x00000004000572bd */ /* 0x000fe400080e0000 */
[----:B0-----:R-:W1:Y:S04]  /*24f0*/  POPC R11, UR4 ;  /* 0x00000004000b7d09 */ /* 0x001e680008000000 */
[----:B---3--:R-:W-:Y:S01]  /*2500*/  ISETP.EQ.U32.AND P0, PT, R8, UR5, PT ;  /* 0x0000000508007c0c */ /* 0x008fe2000bf02070 */
[----:B----4-:R-:W-:-:S05]  /*2510*/  VIADD R9, R0, 0x1 ;  /* 0x0000000100097836 */ /* 0x010fca0000000000 */
[----:B------:R-:W-:Y:S07]  /*2520*/  STG.E desc[UR6][R4.64], R9 ;  /* 0x0000000904007986 */ /* 0x000fee000c101906 */
[----:B-1----:R-:W-:Y:S01]  /*2530*/  @P0 REDG.E.ADD.STRONG.GPU desc[UR6][R6.64], R11 ;  /* 0x0000000b0600098e */ /* 0x002fe2000c12e106 */
[----:B------:R-:W-:Y:S05]  /*2540*/  EXIT ;  /* 0x000000000000794d */ /* 0x000fea0003800000 */
.L_x_33:
[----:B------:R-:W0:Y:S02]  /*2550*/  LDC.64 R2, c[0x0][0x418] ;  /* 0x00010600ff027b82 */ /* 0x000e240000000a00 */
[----:B0-----:R-:W-:-:S05]  /*2560*/  IMAD.WIDE R2, R0, 0x4, R2 ;  /* 0x0000000400027825 */ /* 0x001fca00078e0202 */
[----:B------:R-:W2:Y:S02]  /*2570*/  LDG.E R0, desc[UR6][R2.64] ;  /* 0x0000000602007981 */ /* 0x000ea4000c1e1900 */
[----:B--2---:R-:W-:-:S13]  /*2580*/  ISETP.NE.AND P0, PT, R0, RZ, PT ;  /* 0x000000ff0000720c */ /* 0x004fda0003f05270 */
[----:B------:R-:W-:Y:S05]  /*2590*/  @!P0 EXIT ;  /* 0x000000000000894d */ /* 0x000fea0003800000 */
[----:B------:R-:W-:-:S05]  /*25a0*/  VIADD R5, R0, 0xffffffff ;  /* 0xffffffff00057836 */ /* 0x000fca0000000000 */
[----:B------:R-:W-:Y:S01]  /*25b0*/  STG.E desc[UR6][R2.64], R5 ;  /* 0x0000000502007986 */ /* 0x000fe2000c101906 */
[----:B------:R-:W-:Y:S05]  /*25c0*/  EXIT ;  /* 0x000000000000794d */ /* 0x000fea0003800000 */
.L_x_40:
[----:B------:R-:W-:-:S00]  /*25d0*/  BRA `(.L_x_40) ;  /* 0xfffffffc00fc7947 */ /* 0x000fc0000383ffff */
[----:B------:R-:W-:-:S00]  /*25e0*/  NOP ;  /* 0x0000000000007918 */ /* 0x000fc00000000000 */
        /* <DEDUP_REMOVED lines=9> */
.L_x_41:


//--------------------- .nv.shared.reserved.0     --------------------------
	.section	.nv.shared.reserved.0,"aw",@nobits
	.weak		__nv_reservedSMEM_offset_0_alias
	.size		__nv_reservedSMEM_offset_0_alias, 0, 64
	.other		__nv_reservedSMEM_offset_0_alias,@"STO_CUDA_RESERVED_SHARED STV_DEFAULT"
__nv_reservedSMEM_offset_0_alias:
	.zero		0
	.zero		64


//--------------------- .nv.constant0.cuda_rgc_update_live --------------------------
	.section	.nv.constant0.cuda_rgc_update_live,"a",@progbits
	.sectionflags	@""
	.align	4
.nv.constant0.cuda_rgc_update_live:
	.zero		1100


//--------------------- SYMBOLS --------------------------

	.type		.nv.reservedSmem.offset0,@object
	.size		.nv.reservedSmem.offset0,0x4
